	.target	sm_90a

	.elftype	@"ET_EXEC"


//--------------------- .note.nv.tkinfo           --------------------------
	.section	.note.nv.tkinfo,"",@"SHT_NOTE"
	.sectionflags	@"SHF_NOTE_NV_TKINFO"
	.tkinfo
        /*0018*/ 	.word	0x00000002
        /*0030*/ 	.string	""
        /*0030*/ 	.string	"ptxas"
        /*0030*/ 	.string	"Cuda compilation tools, release 13.0, V13.0.88"
        /*0030*/ 	.string	"Build cuda_13.0.r13.0/compiler.36424714_0"
        /*0030*/ 	.string	"-arch sm_90a -m 64 "



//--------------------- .note.nv.cuinfo           --------------------------
	.section	.note.nv.cuinfo,"",@"SHT_NOTE"
	.sectionflags	@"SHF_NOTE_NV_CUINFO"
        /*0018*/ 	.short	0x0002
        /*001a*/ 	.short	0x005a
        /*001c*/ 	.short	0x0082
	.zero		2


//--------------------- .nv.info                  --------------------------
	.section	.nv.info,"",@"SHT_CUDA_INFO"
	.align	4


	//----- nvinfo : EIATTR_REGCOUNT
	.align		4
        /*0000*/ 	.byte	0x04, 0x2f
        /*0002*/ 	.short	(.L_12 - .L_11)
	.align		4
.L_11:
        /*0004*/ 	.word	index@(_ZN7cutlass13device_kernelINS_4conv6kernel13ConvUniversalINS1_16ConvProblemShapeILNS1_8OperatorE1ELi2EEENS1_10collective14CollectiveConvINS1_46MainloopSm90TmaGmmaWarpSpecializedImplicitGemmILS5_1ELi9ELi2EN4cute5tupleIJNSA_1CILi2EEENSC_ILi1EEESE_EEENS1_36KernelImplicitTmaWarpSpecializedSm90ELi1EEENSB_IJNSC_ILi128EEENSC_ILi64EEENSB_IJSJ_EEEEEENS_6half_tESM_NSA_8TiledMMAINSA_8MMA_AtomIJNSA_4SM904GMMA25MMA_64x64x16_F32F16F16_SSILNSQ_5MajorE0ELSS_1ELNSQ_7ScaleInE1ELST_1EEEEEENSA_6LayoutINSB_IJSE_SE_SE_EEENSB_IJNSC_ILi0EEESY_SY_EEEEENSB_IJNSA_10UnderscoreES11_S11_EEEEENS7_6detail26Sm90ImplicitGemmTileTraitsINSA_20SM90_TMA_LOAD_IM2COLENSA_14ComposedLayoutINSA_7SwizzleILi3ELi4ELi3EEENSA_18smem_ptr_flag_bitsILi16EEENSW_INSB_IJNSB_IJNSC_ILi8EEENSC_ILi16EEEEEENSB_IJSJ_SE_EEENSB_IJSE_NSC_ILi9EEEEEEEEENSB_IJNSB_IJSJ_NSC_ILi512EEEEEENSB_IJSE_SY_EEENSB_IJSY_NSC_ILi8192EEEEEEEEEEEEEvEENS15_INSA_23SM90_TMA_LOAD_MULTICASTENS17_IS19_S1B_NSW_INSB_IJS1F_NSB_IJS1C_S1C_EEES1H_EEENSB_IJS1L_S1K_NSB_IJSY_NSC_ILi4096EEEEEEEEEEEEEvEEEENS_8epilogue10collective6detail29Sm90TmaWarpSpecializedAdapterINS23_15DefaultEpilogueISM_NSB_IJNSB_IJlllEEESE_SY_EEES28_NS22_6thread17LinearCombinationISM_Li1EffLNS29_9ScaleType4KindE0ELNS_15FloatRoundStyleE2ESM_EENS_4gemm15EpilogueDefaultEEEEEvvEEEEvNT_6ParamsE)
        /*0008*/ 	.word	0x0000005a


	//----- nvinfo : EIATTR_FRAME_SIZE
	.align		4
.L_12:
        /*000c*/ 	.byte	0x04, 0x11
        /*000e*/ 	.short	(.L_14 - .L_13)
	.align		4
.L_13:
        /*0010*/ 	.word	index@(_ZN7cutlass13device_kernelINS_4conv6kernel13ConvUniversalINS1_16ConvProblemShapeILNS1_8OperatorE1ELi2EEENS1_10collective14CollectiveConvINS1_46MainloopSm90TmaGmmaWarpSpecializedImplicitGemmILS5_1ELi9ELi2EN4cute5tupleIJNSA_1CILi2EEENSC_ILi1EEESE_EEENS1_36KernelImplicitTmaWarpSpecializedSm90ELi1EEENSB_IJNSC_ILi128EEENSC_ILi64EEENSB_IJSJ_EEEEEENS_6half_tESM_NSA_8TiledMMAINSA_8MMA_AtomIJNSA_4SM904GMMA25MMA_64x64x16_F32F16F16_SSILNSQ_5MajorE0ELSS_1ELNSQ_7ScaleInE1ELST_1EEEEEENSA_6LayoutINSB_IJSE_SE_SE_EEENSB_IJNSC_ILi0EEESY_SY_EEEEENSB_IJNSA_10UnderscoreES11_S11_EEEEENS7_6detail26Sm90ImplicitGemmTileTraitsINSA_20SM90_TMA_LOAD_IM2COLENSA_14ComposedLayoutINSA_7SwizzleILi3ELi4ELi3EEENSA_18smem_ptr_flag_bitsILi16EEENSW_INSB_IJNSB_IJNSC_ILi8EEENSC_ILi16EEEEEENSB_IJSJ_SE_EEENSB_IJSE_NSC_ILi9EEEEEEEEENSB_IJNSB_IJSJ_NSC_ILi512EEEEEENSB_IJSE_SY_EEENSB_IJSY_NSC_ILi8192EEEEEEEEEEEEEvEENS15_INSA_23SM90_TMA_LOAD_MULTICASTENS17_IS19_S1B_NSW_INSB_IJS1F_NSB_IJS1C_S1C_EEES1H_EEENSB_IJS1L_S1K_NSB_IJSY_NSC_ILi4096EEEEEEEEEEEEEvEEEENS_8epilogue10collective6detail29Sm90TmaWarpSpecializedAdapterINS23_15DefaultEpilogueISM_NSB_IJNSB_IJlllEEESE_SY_EEES28_NS22_6thread17LinearCombinationISM_Li1EffLNS29_9ScaleType4KindE0ELNS_15FloatRoundStyleE2ESM_EENS_4gemm15EpilogueDefaultEEEEEvvEEEEvNT_6ParamsE)
        /*0014*/ 	.word	0x00000000


	//----- nvinfo : EIATTR_MIN_STACK_SIZE
	.align		4
.L_14:
        /*0018*/ 	.byte	0x04, 0x12
        /*001a*/ 	.short	(.L_16 - .L_15)
	.align		4
.L_15:
        /*001c*/ 	.word	index@(_ZN7cutlass13device_kernelINS_4conv6kernel13ConvUniversalINS1_16ConvProblemShapeILNS1_8OperatorE1ELi2EEENS1_10collective14CollectiveConvINS1_46MainloopSm90TmaGmmaWarpSpecializedImplicitGemmILS5_1ELi9ELi2EN4cute5tupleIJNSA_1CILi2EEENSC_ILi1EEESE_EEENS1_36KernelImplicitTmaWarpSpecializedSm90ELi1EEENSB_IJNSC_ILi128EEENSC_ILi64EEENSB_IJSJ_EEEEEENS_6half_tESM_NSA_8TiledMMAINSA_8MMA_AtomIJNSA_4SM904GMMA25MMA_64x64x16_F32F16F16_SSILNSQ_5MajorE0ELSS_1ELNSQ_7ScaleInE1ELST_1EEEEEENSA_6LayoutINSB_IJSE_SE_SE_EEENSB_IJNSC_ILi0EEESY_SY_EEEEENSB_IJNSA_10UnderscoreES11_S11_EEEEENS7_6detail26Sm90ImplicitGemmTileTraitsINSA_20SM90_TMA_LOAD_IM2COLENSA_14ComposedLayoutINSA_7SwizzleILi3ELi4ELi3EEENSA_18smem_ptr_flag_bitsILi16EEENSW_INSB_IJNSB_IJNSC_ILi8EEENSC_ILi16EEEEEENSB_IJSJ_SE_EEENSB_IJSE_NSC_ILi9EEEEEEEEENSB_IJNSB_IJSJ_NSC_ILi512EEEEEENSB_IJSE_SY_EEENSB_IJSY_NSC_ILi8192EEEEEEEEEEEEEvEENS15_INSA_23SM90_TMA_LOAD_MULTICASTENS17_IS19_S1B_NSW_INSB_IJS1F_NSB_IJS1C_S1C_EEES1H_EEENSB_IJS1L_S1K_NSB_IJSY_NSC_ILi4096EEEEEEEEEEEEEvEEEENS_8epilogue10collective6detail29Sm90TmaWarpSpecializedAdapterINS23_15DefaultEpilogueISM_NSB_IJNSB_IJlllEEESE_SY_EEES28_NS22_6thread17LinearCombinationISM_Li1EffLNS29_9ScaleType4KindE0ELNS_15FloatRoundStyleE2ESM_EENS_4gemm15EpilogueDefaultEEEEEvvEEEEvNT_6ParamsE)
        /*0020*/ 	.word	0x00000000
.L_16:


//--------------------- .nv.compat                --------------------------
	.section	.nv.compat,"",@"SHT_CUDA_COMPAT_INFO"
	.align	4
        /*0000*/ 	.byte	0x02, 0x09, 0x01, 0x00, 0x02, 0x02, 0x04, 0x00, 0x02, 0x05, 0x05, 0x00, 0x03, 0x07, 0x01, 0x01
        /*0010*/ 	.byte	0x02, 0x03, 0x01, 0x00, 0x02, 0x06, 0x01, 0x00, 0x04, 0x0b, 0x08, 0x00, 0x00, 0x00, 0x00, 0x00
        /*0020*/ 	.byte	0x00, 0x00, 0x00, 0x00


//--------------------- .nv.info._ZN7cutlass13device_kernelINS_4conv6kernel13ConvUniversalINS1_16ConvProblemShapeILNS1_8OperatorE1ELi2EEENS1_10collective14CollectiveConvINS1_46MainloopSm90TmaGmmaWarpSpecializedImplicitGemmILS5_1ELi9ELi2EN4cute5tupleIJNSA_1CILi2EEENSC_ILi1EEESE_EEENS1_36KernelImplicitTmaWarpSpecializedSm90ELi1EEENSB_IJNSC_ILi128EEENSC_ILi64EEENSB_IJSJ_EEEEEENS_6half_tESM_NSA_8TiledMMAINSA_8MMA_AtomIJNSA_4SM904GMMA25MMA_64x64x16_F32F16F16_SSILNSQ_5MajorE0ELSS_1ELNSQ_7ScaleInE1ELST_1EEEEEENSA_6LayoutINSB_IJSE_SE_SE_EEENSB_IJNSC_ILi0EEESY_SY_EEEEENSB_IJNSA_10UnderscoreES11_S11_EEEEENS7_6detail26Sm90ImplicitGemmTileTraitsINSA_20SM90_TMA_LOAD_IM2COLENSA_14ComposedLayoutINSA_7SwizzleILi3ELi4ELi3EEENSA_18smem_ptr_flag_bitsILi16EEENSW_INSB_IJNSB_IJNSC_ILi8EEENSC_ILi16EEEEEENSB_IJSJ_SE_EEENSB_IJSE_NSC_ILi9EEEEEEEEENSB_IJNSB_IJSJ_NSC_ILi512EEEEEENSB_IJSE_SY_EEENSB_IJSY_NSC_ILi8192EEEEEEEEEEEEEvEENS15_INSA_23SM90_TMA_LOAD_MULTICASTENS17_IS19_S1B_NSW_INSB_IJS1F_NSB_IJS1C_S1C_EEES1H_EEENSB_IJS1L_S1K_NSB_IJSY_NSC_ILi4096EEEEEEEEEEEEEvEEEENS_8epilogue10collective6detail29Sm90TmaWarpSpecializedAdapterINS23_15DefaultEpilogueISM_NSB_IJNSB_IJlllEEESE_SY_EEES28_NS22_6thread17LinearCombinationISM_Li1EffLNS29_9ScaleType4KindE0ELNS_15FloatRoundStyleE2ESM_EENS_4gemm15EpilogueDefaultEEEEEvvEEEEvNT_6ParamsE --------------------------
	.section	.nv.info._ZN7cutlass13device_kernelINS_4conv6kernel13ConvUniversalINS1_16ConvProblemShapeILNS1_8OperatorE1ELi2EEENS1_10collective14CollectiveConvINS1_46MainloopSm90TmaGmmaWarpSpecializedImplicitGemmILS5_1ELi9ELi2EN4cute5tupleIJNSA_1CILi2EEENSC_ILi1EEESE_EEENS1_36KernelImplicitTmaWarpSpecializedSm90ELi1EEENSB_IJNSC_ILi128EEENSC_ILi64EEENSB_IJSJ_EEEEEENS_6half_tESM_NSA_8TiledMMAINSA_8MMA_AtomIJNSA_4SM904GMMA25MMA_64x64x16_F32F16F16_SSILNSQ_5MajorE0ELSS_1ELNSQ_7ScaleInE1ELST_1EEEEEENSA_6LayoutINSB_IJSE_SE_SE_EEENSB_IJNSC_ILi0EEESY_SY_EEEEENSB_IJNSA_10UnderscoreES11_S11_EEEEENS7_6detail26Sm90ImplicitGemmTileTraitsINSA_20SM90_TMA_LOAD_IM2COLENSA_14ComposedLayoutINSA_7SwizzleILi3ELi4ELi3EEENSA_18smem_ptr_flag_bitsILi16EEENSW_INSB_IJNSB_IJNSC_ILi8EEENSC_ILi16EEEEEENSB_IJSJ_SE_EEENSB_IJSE_NSC_ILi9EEEEEEEEENSB_IJNSB_IJSJ_NSC_ILi512EEEEEENSB_IJSE_SY_EEENSB_IJSY_NSC_ILi8192EEEEEEEEEEEEEvEENS15_INSA_23SM90_TMA_LOAD_MULTICASTENS17_IS19_S1B_NSW_INSB_IJS1F_NSB_IJS1C_S1C_EEES1H_EEENSB_IJS1L_S1K_NSB_IJSY_NSC_ILi4096EEEEEEEEEEEEEvEEEENS_8epilogue10collective6detail29Sm90TmaWarpSpecializedAdapterINS23_15DefaultEpilogueISM_NSB_IJNSB_IJlllEEESE_SY_EEES28_NS22_6thread17LinearCombinationISM_Li1EffLNS29_9ScaleType4KindE0ELNS_15FloatRoundStyleE2ESM_EENS_4gemm15EpilogueDefaultEEEEEvvEEEEvNT_6ParamsE,"",@"SHT_CUDA_INFO"
	.sectionflags	@""
	.align	4


	//----- nvinfo : EIATTR_CUDA_API_VERSION
	.align		4
        /*0000*/ 	.byte	0x04, 0x37
        /*0002*/ 	.short	(.L_18 - .L_17)
.L_17:
        /*0004*/ 	.word	0x00000082


	//----- nvinfo : EIATTR_KPARAM_INFO
	.align		4
.L_18:
        /*0008*/ 	.byte	0x04, 0x17
        /*000a*/ 	.short	(.L_20 - .L_19)
.L_19:
        /*000c*/ 	.word	0x00000000
        /*0010*/ 	.short	0x0000
        /*0012*/ 	.short	0x0070
        /*0014*/ 	.byte	0x00, 0xf0, 0x01, 0x0e


	//----- nvinfo : EIATTR_SPARSE_MMA_MASK
	.align		4
.L_20:
        /*0018*/ 	.byte	0x03, 0x50
        /*001a*/ 	.short	0x0000


	//----- nvinfo : EIATTR_MAXREG_COUNT
	.align		4
        /*001c*/ 	.byte	0x03, 0x1b
        /*001e*/ 	.short	0x00ff


	//----- nvinfo : EIATTR_NUM_BARRIERS
	.align		4
        /*0020*/ 	.byte	0x02, 0x4c
        /*0022*/ 	.byte	0x01
	.zero		1


	//----- nvinfo : EIATTR_MERCURY_ISA_VERSION
	.align		4
        /*0024*/ 	.byte	0x03, 0x5f
        /*0026*/ 	.short	0x0101


	//----- nvinfo : EIATTR_COOP_GROUP_MASK_REGIDS
	.align		4
        /*0028*/ 	.byte	0x04, 0x29
        /*002a*/ 	.short	(.L_22 - .L_21)


	//   ....[0]....
.L_21:
        /*002c*/ 	.word	0xffffffff


	//   ....[1]....
        /*0030*/ 	.word	0xffffffff


	//   ....[2]....
        /*0034*/ 	.word	0xffffffff


	//   ....[3]....
        /*0038*/ 	.word	0xffffffff


	//----- nvinfo : EIATTR_COOP_GROUP_INSTR_OFFSETS
	.align		4
.L_22:
        /*003c*/ 	.byte	0x04, 0x28
        /*003e*/ 	.short	(.L_24 - .L_23)


	//   ....[0]....
.L_23:
        /*0040*/ 	.word	0x00000070


	//   ....[1]....
        /*0044*/ 	.word	0x00000080


	//   ....[2]....
        /*0048*/ 	.word	0x00000140


	//   ....[3]....
        /*004c*/ 	.word	0x00000770


	//----- nvinfo : EIATTR_MBARRIER_INSTR_OFFSETS
	.align		4
.L_24:
        /*0050*/ 	.byte	0x04, 0x39
        /*0052*/ 	.short	(.L_26 - .L_25)


	//   ....[0]....
.L_25:
        /*0054*/ 	.word	0x00000310
        /*0058*/ 	.word	0x000000ff
        /*005c*/ 	.word	0x00036000
        /*0060*/ 	.short	0x0100
        /*0062*/ 	.byte	0x08
	.zero		1


	//   ....[1]....
        /*0064*/ 	.word	0x00000320
        /*0068*/ 	.word	0x000000ff
        /*006c*/ 	.word	0x00036048
        /*0070*/ 	.short	0x0100
        /*0072*/ 	.byte	0x08
	.zero		1


	//   ....[2]....
        /*0074*/ 	.word	0x00000330
        /*0078*/ 	.word	0x000000ff
        /*007c*/ 	.word	0x00036008
        /*0080*/ 	.short	0x0100
        /*0082*/ 	.byte	0x08
	.zero		1


	//   ....[3]....
        /*0084*/ 	.word	0x00000340
        /*0088*/ 	.word	0x000000ff
        /*008c*/ 	.word	0x00036050
        /*0090*/ 	.short	0x0100
        /*0092*/ 	.byte	0x08
	.zero		1


	//   ....[4]....
        /*0094*/ 	.word	0x00000350
        /*0098*/ 	.word	0x000000ff
        /*009c*/ 	.word	0x00036010
        /*00a0*/ 	.short	0x0100
        /*00a2*/ 	.byte	0x08
	.zero		1


	//   ....[5]....
        /*00a4*/ 	.word	0x00000360
        /*00a8*/ 	.word	0x000000ff
        /*00ac*/ 	.word	0x00036058
        /*00b0*/ 	.short	0x0100
        /*00b2*/ 	.byte	0x08
	.zero		1


	//   ....[6]....
        /*00b4*/ 	.word	0x00000370
        /*00b8*/ 	.word	0x000000ff
        /*00bc*/ 	.word	0x00036018
        /*00c0*/ 	.short	0x0100
        /*00c2*/ 	.byte	0x08
	.zero		1


	//   ....[7]....
        /*00c4*/ 	.word	0x00000380
        /*00c8*/ 	.word	0x000000ff
        /*00cc*/ 	.word	0x00036060
        /*00d0*/ 	.short	0x0100
        /*00d2*/ 	.byte	0x08
	.zero		1


	//   ....[8]....
        /*00d4*/ 	.word	0x00000390
        /*00d8*/ 	.word	0x000000ff
        /*00dc*/ 	.word	0x00036020
        /*00e0*/ 	.short	0x0100
        /*00e2*/ 	.byte	0x08
	.zero		1


	//   ....[9]....
        /*00e4*/ 	.word	0x000003a0
        /*00e8*/ 	.word	0x000000ff
        /*00ec*/ 	.word	0x00036068
        /*00f0*/ 	.short	0x0100
        /*00f2*/ 	.byte	0x08
	.zero		1


	//   ....[10]....
        /*00f4*/ 	.word	0x000003b0
        /*00f8*/ 	.word	0x000000ff
        /*00fc*/ 	.word	0x00036028
        /*0100*/ 	.short	0x0100
        /*0102*/ 	.byte	0x08
	.zero		1


	//   ....[11]....
        /*0104*/ 	.word	0x000003c0
        /*0108*/ 	.word	0x000000ff
        /*010c*/ 	.word	0x00036070
        /*0110*/ 	.short	0x0100
        /*0112*/ 	.byte	0x08
	.zero		1


	//   ....[12]....
        /*0114*/ 	.word	0x000003d0
        /*0118*/ 	.word	0x000000ff
        /*011c*/ 	.word	0x00036030
        /*0120*/ 	.short	0x0100
        /*0122*/ 	.byte	0x08
	.zero		1


	//   ....[13]....
        /*0124*/ 	.word	0x000003e0
        /*0128*/ 	.word	0x000000ff
        /*012c*/ 	.word	0x00036078
        /*0130*/ 	.short	0x0100
        /*0132*/ 	.byte	0x08
	.zero		1


	//   ....[14]....
        /*0134*/ 	.word	0x000003f0
        /*0138*/ 	.word	0x000000ff
        /*013c*/ 	.word	0x00036038
        /*0140*/ 	.short	0x0100
        /*0142*/ 	.byte	0x08
	.zero		1


	//   ....[15]....
        /*0144*/ 	.word	0x00000400
        /*0148*/ 	.word	0x000000ff
        /*014c*/ 	.word	0x00036080
        /*0150*/ 	.short	0x0100
        /*0152*/ 	.byte	0x08
	.zero		1


	//   ....[16]....
        /*0154*/ 	.word	0x00000410
        /*0158*/ 	.word	0x000000ff
        /*015c*/ 	.word	0x00036040
        /*0160*/ 	.short	0x0100
        /*0162*/ 	.byte	0x08
	.zero		1


	//   ....[17]....
        /*0164*/ 	.word	0x00000420
        /*0168*/ 	.word	0x000000ff
        /*016c*/ 	.word	0x00036088
        /*0170*/ 	.short	0x0100
        /*0172*/ 	.byte	0x08
	.zero		1


	//   ....[18]....
        /*0174*/ 	.word	0x00000dc0
        /*0178*/ 	.word	0x00000007
        /*017c*/ 	.word	0x00036000
        /*0180*/ 	.short	0x010a
        /*0182*/ 	.byte	0x3f
	.zero		1


	//   ....[19]....
        /*0184*/ 	.word	0x00001240
        /*0188*/ 	.word	0x00000009
        /*018c*/ 	.word	0x00036000
        /*0190*/ 	.short	0x010a
        /*0192*/ 	.byte	0x3f
	.zero		1


	//   ....[20]....
        /*0194*/ 	.word	0x00001560
        /*0198*/ 	.word	0x00000009
        /*019c*/ 	.word	0x00000000
        /*01a0*/ 	.short	0x0101
        /*01a2*/ 	.byte	0x3f
	.zero		1


	//   ....[21]....
        /*01a4*/ 	.word	0x00001790
        /*01a8*/ 	.word	0x00000003
        /*01ac*/ 	.word	0x00000000
        /*01b0*/ 	.short	0x0101
        /*01b2*/ 	.byte	0x3f
	.zero		1


	//   ....[22]....
        /*01b4*/ 	.word	0x00006580
        /*01b8*/ 	.word	0x0000000e
        /*01bc*/ 	.word	0x00036048
        /*01c0*/ 	.short	0x010a
        /*01c2*/ 	.byte	0x3f
	.zero		1


	//   ....[23]....
        /*01c4*/ 	.word	0x00006c60
        /*01c8*/ 	.word	0x00000003
        /*01cc*/ 	.word	0x00000000
        /*01d0*/ 	.short	0x010a
        /*01d2*/ 	.byte	0x3f
	.zero		1


	//   ....[24]....
        /*01d4*/ 	.word	0x00006d10
        /*01d8*/ 	.word	0x00000000
        /*01dc*/ 	.word	0x00000000
        /*01e0*/ 	.short	0x010a
        /*01e2*/ 	.byte	0x3f
	.zero		1


	//   ....[25]....
        /*01e4*/ 	.word	0x00006dc0
        /*01e8*/ 	.word	0x00000000
        /*01ec*/ 	.word	0x00000000
        /*01f0*/ 	.short	0x010a
        /*01f2*/ 	.byte	0x3f
	.zero		1


	//   ....[26]....
        /*01f4*/ 	.word	0x00006e70
        /*01f8*/ 	.word	0x00000000
        /*01fc*/ 	.word	0x00000000
        /*0200*/ 	.short	0x010a
        /*0202*/ 	.byte	0x3f
	.zero		1


	//   ....[27]....
        /*0204*/ 	.word	0x00006f20
        /*0208*/ 	.word	0x00000000
        /*020c*/ 	.word	0x00000000
        /*0210*/ 	.short	0x010a
        /*0212*/ 	.byte	0x3f
	.zero		1


	//   ....[28]....
        /*0214*/ 	.word	0x00006fd0
        /*0218*/ 	.word	0x00000000
        /*021c*/ 	.word	0x00000000
        /*0220*/ 	.short	0x010a
        /*0222*/ 	.byte	0x3f
	.zero		1


	//   ....[29]....
        /*0224*/ 	.word	0x00007080
        /*0228*/ 	.word	0x00000000
        /*022c*/ 	.word	0x00000000
        /*0230*/ 	.short	0x010a
        /*0232*/ 	.byte	0x3f
	.zero		1


	//   ....[30]....
        /*0234*/ 	.word	0x00007130
        /*0238*/ 	.word	0x00000000
        /*023c*/ 	.word	0x00000000
        /*0240*/ 	.short	0x010a
        /*0242*/ 	.byte	0x3f
	.zero		1


	//   ....[31]....
        /*0244*/ 	.word	0x000071e0
        /*0248*/ 	.word	0x00000005
        /*024c*/ 	.word	0x00000000
        /*0250*/ 	.short	0x010a
        /*0252*/ 	.byte	0x3f
	.zero		1


	//----- nvinfo : EIATTR_NUM_MBARRIERS
	.align		4
.L_26:
        /*0254*/ 	.byte	0x03, 0x38
        /*0256*/ 	.short	0x0012


	//----- nvinfo : EIATTR_EXIT_INSTR_OFFSETS
	.align		4
        /*0258*/ 	.byte	0x04, 0x1c
        /*025a*/ 	.short	(.L_28 - .L_27)


	//   ....[0]....
.L_27:
        /*025c*/ 	.word	0x00000af0


	//   ....[1]....
        /*0260*/ 	.word	0x000018f0


	//   ....[2]....
        /*0264*/ 	.word	0x00004cc0


	//   ....[3]....
        /*0268*/ 	.word	0x00004cf0


	//   ....[4]....
        /*026c*/ 	.word	0x00006350


	//   ....[5]....
        /*0270*/ 	.word	0x00006380


	//   ....[6]....
        /*0274*/ 	.word	0x000063a0


	//   ....[7]....
        /*0278*/ 	.word	0x00006b50


	//   ....[8]....
        /*027c*/ 	.word	0x00007210


	//----- nvinfo : EIATTR_MAX_THREADS
	.align		4
.L_28:
        /*0280*/ 	.byte	0x04, 0x05
        /*0282*/ 	.short	(.L_30 - .L_29)
.L_29:
        /*0284*/ 	.word	0x00000100
        /*0288*/ 	.word	0x00000001
        /*028c*/ 	.word	0x00000001


	//----- nvinfo : EIATTR_CRS_STACK_SIZE
	.align		4
.L_30:
        /*0290*/ 	.byte	0x04, 0x1e
        /*0292*/ 	.short	(.L_32 - .L_31)
.L_31:
        /*0294*/ 	.word	0x00000000


	//----- nvinfo : EIATTR_CBANK_PARAM_SIZE
	.align		4
.L_32:
        /*0298*/ 	.byte	0x03, 0x19
        /*029a*/ 	.short	0x03f0


	//----- nvinfo : EIATTR_PARAM_CBANK
	.align		4
        /*029c*/ 	.byte	0x04, 0x0a
        /*029e*/ 	.short	(.L_34 - .L_33)
	.align		4
.L_33:
        /*02a0*/ 	.word	index@(.nv.constant0._ZN7cutlass13device_kernelINS_4conv6kernel13ConvUniversalINS1_16ConvProblemShapeILNS1_8OperatorE1ELi2EEENS1_10collective14CollectiveConvINS1_46MainloopSm90TmaGmmaWarpSpecializedImplicitGemmILS5_1ELi9ELi2EN4cute5tupleIJNSA_1CILi2EEENSC_ILi1EEESE_EEENS1_36KernelImplicitTmaWarpSpecializedSm90ELi1EEENSB_IJNSC_ILi128EEENSC_ILi64EEENSB_IJSJ_EEEEEENS_6half_tESM_NSA_8TiledMMAINSA_8MMA_AtomIJNSA_4SM904GMMA25MMA_64x64x16_F32F16F16_SSILNSQ_5MajorE0ELSS_1ELNSQ_7ScaleInE1ELST_1EEEEEENSA_6LayoutINSB_IJSE_SE_SE_EEENSB_IJNSC_ILi0EEESY_SY_EEEEENSB_IJNSA_10UnderscoreES11_S11_EEEEENS7_6detail26Sm90ImplicitGemmTileTraitsINSA_20SM90_TMA_LOAD_IM2COLENSA_14ComposedLayoutINSA_7SwizzleILi3ELi4ELi3EEENSA_18smem_ptr_flag_bitsILi16EEENSW_INSB_IJNSB_IJNSC_ILi8EEENSC_ILi16EEEEEENSB_IJSJ_SE_EEENSB_IJSE_NSC_ILi9EEEEEEEEENSB_IJNSB_IJSJ_NSC_ILi512EEEEEENSB_IJSE_SY_EEENSB_IJSY_NSC_ILi8192EEEEEEEEEEEEEvEENS15_INSA_23SM90_TMA_LOAD_MULTICASTENS17_IS19_S1B_NSW_INSB_IJS1F_NSB_IJS1C_S1C_EEES1H_EEENSB_IJS1L_S1K_NSB_IJSY_NSC_ILi4096EEEEEEEEEEEEEvEEEENS_8epilogue10collective6detail29Sm90TmaWarpSpecializedAdapterINS23_15DefaultEpilogueISM_NSB_IJNSB_IJlllEEESE_SY_EEES28_NS22_6thread17LinearCombinationISM_Li1EffLNS29_9ScaleType4KindE0ELNS_15FloatRoundStyleE2ESM_EENS_4gemm15EpilogueDefaultEEEEEvvEEEEvNT_6ParamsE)
        /*02a4*/ 	.short	0x0210
        /*02a6*/ 	.short	0x03f0


	//----- nvinfo : EIATTR_SW_WAR
	.align		4
.L_34:
        /*02a8*/ 	.byte	0x04, 0x36
        /*02aa*/ 	.short	(.L_36 - .L_35)
.L_35:
        /*02ac*/ 	.word	0x00000008
.L_36:


//--------------------- .nv.callgraph             --------------------------
	.section	.nv.callgraph,"",@"SHT_CUDA_CALLGRAPH"
	.align	4
	.sectionentsize	8
	.align		4
        /*0000*/ 	.word	0x00000000
	.align		4
        /*0004*/ 	.word	0xffffffff
	.align		4
        /*0008*/ 	.word	0x00000000
	.align		4
        /*000c*/ 	.word	0xfffffffe
	.align		4
        /*0010*/ 	.word	0x00000000
	.align		4
        /*0014*/ 	.word	0xfffffffd
	.align		4
        /*0018*/ 	.word	0x00000000
	.align		4
        /*001c*/ 	.word	0xfffffffc


//--------------------- .nv.constant4             --------------------------
	.section	.nv.constant4,"a",@progbits
	.align	8
	.align		8
.nv.constant4:
        /*0000*/ 	.dword	_ZN39_INTERNAL_0f27d2f7_4_k_cu_29fefadf_28384cuda3std3__45__cpo5beginE
	.align		8
        /*0008*/ 	.dword	_ZN39_INTERNAL_0f27d2f7_4_k_cu_29fefadf_28384cuda3std3__45__cpo3endE
	.align		8
        /*0010*/ 	.dword	_ZN39_INTERNAL_0f27d2f7_4_k_cu_29fefadf_28384cuda3std3__45__cpo6cbeginE
	.align		8
        /*0018*/ 	.dword	_ZN39_INTERNAL_0f27d2f7_4_k_cu_29fefadf_28384cuda3std3__45__cpo4cendE
	.align		8
        /*0020*/ 	.dword	_ZN39_INTERNAL_0f27d2f7_4_k_cu_29fefadf_28384cuda3std3__441_GLOBAL__N__0f27d2f7_4_k_cu_29fefadf_28386ignoreE
	.align		8
        /*0028*/ 	.dword	_ZN39_INTERNAL_0f27d2f7_4_k_cu_29fefadf_28384cuda3std3__419piecewise_constructE
	.align		8
        /*0030*/ 	.dword	_ZN39_INTERNAL_0f27d2f7_4_k_cu_29fefadf_28384cuda3std3__48in_placeE
	.align		8
        /*0038*/ 	.dword	_ZN39_INTERNAL_0f27d2f7_4_k_cu_29fefadf_28384cuda3std6ranges3__45__cpo4swapE
	.align		8
        /*0040*/ 	.dword	_ZN39_INTERNAL_0f27d2f7_4_k_cu_29fefadf_28384cuda3std6ranges3__45__cpo9iter_moveE
	.align		8
        /*0048*/ 	.dword	_ZN39_INTERNAL_0f27d2f7_4_k_cu_29fefadf_28384cute7productE
	.align		8
        /*0050*/ 	.dword	_ZN39_INTERNAL_0f27d2f7_4_k_cu_29fefadf_28384cute1_E


//--------------------- .text._ZN7cutlass13device_kernelINS_4conv6kernel13ConvUniversalINS1_16ConvProblemShapeILNS1_8OperatorE1ELi2EEENS1_10collective14CollectiveConvINS1_46MainloopSm90TmaGmmaWarpSpecializedImplicitGemmILS5_1ELi9ELi2EN4cute5tupleIJNSA_1CILi2EEENSC_ILi1EEESE_EEENS1_36KernelImplicitTmaWarpSpecializedSm90ELi1EEENSB_IJNSC_ILi128EEENSC_ILi64EEENSB_IJSJ_EEEEEENS_6half_tESM_NSA_8TiledMMAINSA_8MMA_AtomIJNSA_4SM904GMMA25MMA_64x64x16_F32F16F16_SSILNSQ_5MajorE0ELSS_1ELNSQ_7ScaleInE1ELST_1EEEEEENSA_6LayoutINSB_IJSE_SE_SE_EEENSB_IJNSC_ILi0EEESY_SY_EEEEENSB_IJNSA_10UnderscoreES11_S11_EEEEENS7_6detail26Sm90ImplicitGemmTileTraitsINSA_20SM90_TMA_LOAD_IM2COLENSA_14ComposedLayoutINSA_7SwizzleILi3ELi4ELi3EEENSA_18smem_ptr_flag_bitsILi16EEENSW_INSB_IJNSB_IJNSC_ILi8EEENSC_ILi16EEEEEENSB_IJSJ_SE_EEENSB_IJSE_NSC_ILi9EEEEEEEEENSB_IJNSB_IJSJ_NSC_ILi512EEEEEENSB_IJSE_SY_EEENSB_IJSY_NSC_ILi8192EEEEEEEEEEEEEvEENS15_INSA_23SM90_TMA_LOAD_MULTICASTENS17_IS19_S1B_NSW_INSB_IJS1F_NSB_IJS1C_S1C_EEES1H_EEENSB_IJS1L_S1K_NSB_IJSY_NSC_ILi4096EEEEEEEEEEEEEvEEEENS_8epilogue10collective6detail29Sm90TmaWarpSpecializedAdapterINS23_15DefaultEpilogueISM_NSB_IJNSB_IJlllEEESE_SY_EEES28_NS22_6thread17LinearCombinationISM_Li1EffLNS29_9ScaleType4KindE0ELNS_15FloatRoundStyleE2ESM_EENS_4gemm15EpilogueDefaultEEEEEvvEEEEvNT_6ParamsE --------------------------
	.section	.text._ZN7cutlass13device_kernelINS_4conv6kernel13ConvUniversalINS1_16ConvProblemShapeILNS1_8OperatorE1ELi2EEENS1_10collective14CollectiveConvINS1_46MainloopSm90TmaGmmaWarpSpecializedImplicitGemmILS5_1ELi9ELi2EN4cute5tupleIJNSA_1CILi2EEENSC_ILi1EEESE_EEENS1_36KernelImplicitTmaWarpSpecializedSm90ELi1EEENSB_IJNSC_ILi128EEENSC_ILi64EEENSB_IJSJ_EEEEEENS_6half_tESM_NSA_8TiledMMAINSA_8MMA_AtomIJNSA_4SM904GMMA25MMA_64x64x16_F32F16F16_SSILNSQ_5MajorE0ELSS_1ELNSQ_7ScaleInE1ELST_1EEEEEENSA_6LayoutINSB_IJSE_SE_SE_EEENSB_IJNSC_ILi0EEESY_SY_EEEEENSB_IJNSA_10UnderscoreES11_S11_EEEEENS7_6detail26Sm90ImplicitGemmTileTraitsINSA_20SM90_TMA_LOAD_IM2COLENSA_14ComposedLayoutINSA_7SwizzleILi3ELi4ELi3EEENSA_18smem_ptr_flag_bitsILi16EEENSW_INSB_IJNSB_IJNSC_ILi8EEENSC_ILi16EEEEEENSB_IJSJ_SE_EEENSB_IJSE_NSC_ILi9EEEEEEEEENSB_IJNSB_IJSJ_NSC_ILi512EEEEEENSB_IJSE_SY_EEENSB_IJSY_NSC_ILi8192EEEEEEEEEEEEEvEENS15_INSA_23SM90_TMA_LOAD_MULTICASTENS17_IS19_S1B_NSW_INSB_IJS1F_NSB_IJS1C_S1C_EEES1H_EEENSB_IJS1L_S1K_NSB_IJSY_NSC_ILi4096EEEEEEEEEEEEEvEEEENS_8epilogue10collective6detail29Sm90TmaWarpSpecializedAdapterINS23_15DefaultEpilogueISM_NSB_IJNSB_IJlllEEESE_SY_EEES28_NS22_6thread17LinearCombinationISM_Li1EffLNS29_9ScaleType4KindE0ELNS_15FloatRoundStyleE2ESM_EENS_4gemm15EpilogueDefaultEEEEEvvEEEEvNT_6ParamsE,"ax",@progbits
	.align	128
.text._ZN7cutlass13device_kernelINS_4conv6kernel13ConvUniversalINS1_16ConvProblemShapeILNS1_8OperatorE1ELi2EEENS1_10collective14CollectiveConvINS1_46MainloopSm90TmaGmmaWarpSpecializedImplicitGemmILS5_1ELi9ELi2EN4cute5tupleIJNSA_1CILi2EEENSC_ILi1EEESE_EEENS1_36KernelImplicitTmaWarpSpecializedSm90ELi1EEENSB_IJNSC_ILi128EEENSC_ILi64EEENSB_IJSJ_EEEEEENS_6half_tESM_NSA_8TiledMMAINSA_8MMA_AtomIJNSA_4SM904GMMA25MMA_64x64x16_F32F16F16_SSILNSQ_5MajorE0ELSS_1ELNSQ_7ScaleInE1ELST_1EEEEEENSA_6LayoutINSB_IJSE_SE_SE_EEENSB_IJNSC_ILi0EEESY_SY_EEEEENSB_IJNSA_10UnderscoreES11_S11_EEEEENS7_6detail26Sm90ImplicitGemmTileTraitsINSA_20SM90_TMA_LOAD_IM2COLENSA_14ComposedLayoutINSA_7SwizzleILi3ELi4ELi3EEENSA_18smem_ptr_flag_bitsILi16EEENSW_INSB_IJNSB_IJNSC_ILi8EEENSC_ILi16EEEEEENSB_IJSJ_SE_EEENSB_IJSE_NSC_ILi9EEEEEEEEENSB_IJNSB_IJSJ_NSC_ILi512EEEEEENSB_IJSE_SY_EEENSB_IJSY_NSC_ILi8192EEEEEEEEEEEEEvEENS15_INSA_23SM90_TMA_LOAD_MULTICASTENS17_IS19_S1B_NSW_INSB_IJS1F_NSB_IJS1C_S1C_EEES1H_EEENSB_IJS1L_S1K_NSB_IJSY_NSC_ILi4096EEEEEEEEEEEEEvEEEENS_8epilogue10collective6detail29Sm90TmaWarpSpecializedAdapterINS23_15DefaultEpilogueISM_NSB_IJNSB_IJlllEEESE_SY_EEES28_NS22_6thread17LinearCombinationISM_Li1EffLNS29_9ScaleType4KindE0ELNS_15FloatRoundStyleE2ESM_EENS_4gemm15EpilogueDefaultEEEEEvvEEEEvNT_6ParamsE:
        .type           _ZN7cutlass13device_kernelINS_4conv6kernel13ConvUniversalINS1_16ConvProblemShapeILNS1_8OperatorE1ELi2EEENS1_10collective14CollectiveConvINS1_46MainloopSm90TmaGmmaWarpSpecializedImplicitGemmILS5_1ELi9ELi2EN4cute5tupleIJNSA_1CILi2EEENSC_ILi1EEESE_EEENS1_36KernelImplicitTmaWarpSpecializedSm90ELi1EEENSB_IJNSC_ILi128EEENSC_ILi64EEENSB_IJSJ_EEEEEENS_6half_tESM_NSA_8TiledMMAINSA_8MMA_AtomIJNSA_4SM904GMMA25MMA_64x64x16_F32F16F16_SSILNSQ_5MajorE0ELSS_1ELNSQ_7ScaleInE1ELST_1EEEEEENSA_6LayoutINSB_IJSE_SE_SE_EEENSB_IJNSC_ILi0EEESY_SY_EEEEENSB_IJNSA_10UnderscoreES11_S11_EEEEENS7_6detail26Sm90ImplicitGemmTileTraitsINSA_20SM90_TMA_LOAD_IM2COLENSA_14ComposedLayoutINSA_7SwizzleILi3ELi4ELi3EEENSA_18smem_ptr_flag_bitsILi16EEENSW_INSB_IJNSB_IJNSC_ILi8EEENSC_ILi16EEEEEENSB_IJSJ_SE_EEENSB_IJSE_NSC_ILi9EEEEEEEEENSB_IJNSB_IJSJ_NSC_ILi512EEEEEENSB_IJSE_SY_EEENSB_IJSY_NSC_ILi8192EEEEEEEEEEEEEvEENS15_INSA_23SM90_TMA_LOAD_MULTICASTENS17_IS19_S1B_NSW_INSB_IJS1F_NSB_IJS1C_S1C_EEES1H_EEENSB_IJS1L_S1K_NSB_IJSY_NSC_ILi4096EEEEEEEEEEEEEvEEEENS_8epilogue10collective6detail29Sm90TmaWarpSpecializedAdapterINS23_15DefaultEpilogueISM_NSB_IJNSB_IJlllEEESE_SY_EEES28_NS22_6thread17LinearCombinationISM_Li1EffLNS29_9ScaleType4KindE0ELNS_15FloatRoundStyleE2ESM_EENS_4gemm15EpilogueDefaultEEEEEvvEEEEvNT_6ParamsE,@function
        .size           _ZN7cutlass13device_kernelINS_4conv6kernel13ConvUniversalINS1_16ConvProblemShapeILNS1_8OperatorE1ELi2EEENS1_10collective14CollectiveConvINS1_46MainloopSm90TmaGmmaWarpSpecializedImplicitGemmILS5_1ELi9ELi2EN4cute5tupleIJNSA_1CILi2EEENSC_ILi1EEESE_EEENS1_36KernelImplicitTmaWarpSpecializedSm90ELi1EEENSB_IJNSC_ILi128EEENSC_ILi64EEENSB_IJSJ_EEEEEENS_6half_tESM_NSA_8TiledMMAINSA_8MMA_AtomIJNSA_4SM904GMMA25MMA_64x64x16_F32F16F16_SSILNSQ_5MajorE0ELSS_1ELNSQ_7ScaleInE1ELST_1EEEEEENSA_6LayoutINSB_IJSE_SE_SE_EEENSB_IJNSC_ILi0EEESY_SY_EEEEENSB_IJNSA_10UnderscoreES11_S11_EEEEENS7_6detail26Sm90ImplicitGemmTileTraitsINSA_20SM90_TMA_LOAD_IM2COLENSA_14ComposedLayoutINSA_7SwizzleILi3ELi4ELi3EEENSA_18smem_ptr_flag_bitsILi16EEENSW_INSB_IJNSB_IJNSC_ILi8EEENSC_ILi16EEEEEENSB_IJSJ_SE_EEENSB_IJSE_NSC_ILi9EEEEEEEEENSB_IJNSB_IJSJ_NSC_ILi512EEEEEENSB_IJSE_SY_EEENSB_IJSY_NSC_ILi8192EEEEEEEEEEEEEvEENS15_INSA_23SM90_TMA_LOAD_MULTICASTENS17_IS19_S1B_NSW_INSB_IJS1F_NSB_IJS1C_S1C_EEES1H_EEENSB_IJS1L_S1K_NSB_IJSY_NSC_ILi4096EEEEEEEEEEEEEvEEEENS_8epilogue10collective6detail29Sm90TmaWarpSpecializedAdapterINS23_15DefaultEpilogueISM_NSB_IJNSB_IJlllEEESE_SY_EEES28_NS22_6thread17LinearCombinationISM_Li1EffLNS29_9ScaleType4KindE0ELNS_15FloatRoundStyleE2ESM_EENS_4gemm15EpilogueDefaultEEEEEvvEEEEvNT_6ParamsE,(.L_x_167 - _ZN7cutlass13device_kernelINS_4conv6kernel13ConvUniversalINS1_16ConvProblemShapeILNS1_8OperatorE1ELi2EEENS1_10collective14CollectiveConvINS1_46MainloopSm90TmaGmmaWarpSpecializedImplicitGemmILS5_1ELi9ELi2EN4cute5tupleIJNSA_1CILi2EEENSC_ILi1EEESE_EEENS1_36KernelImplicitTmaWarpSpecializedSm90ELi1EEENSB_IJNSC_ILi128EEENSC_ILi64EEENSB_IJSJ_EEEEEENS_6half_tESM_NSA_8TiledMMAINSA_8MMA_AtomIJNSA_4SM904GMMA25MMA_64x64x16_F32F16F16_SSILNSQ_5MajorE0ELSS_1ELNSQ_7ScaleInE1ELST_1EEEEEENSA_6LayoutINSB_IJSE_SE_SE_EEENSB_IJNSC_ILi0EEESY_SY_EEEEENSB_IJNSA_10UnderscoreES11_S11_EEEEENS7_6detail26Sm90ImplicitGemmTileTraitsINSA_20SM90_TMA_LOAD_IM2COLENSA_14ComposedLayoutINSA_7SwizzleILi3ELi4ELi3EEENSA_18smem_ptr_flag_bitsILi16EEENSW_INSB_IJNSB_IJNSC_ILi8EEENSC_ILi16EEEEEENSB_IJSJ_SE_EEENSB_IJSE_NSC_ILi9EEEEEEEEENSB_IJNSB_IJSJ_NSC_ILi512EEEEEENSB_IJSE_SY_EEENSB_IJSY_NSC_ILi8192EEEEEEEEEEEEEvEENS15_INSA_23SM90_TMA_LOAD_MULTICASTENS17_IS19_S1B_NSW_INSB_IJS1F_NSB_IJS1C_S1C_EEES1H_EEENSB_IJS1L_S1K_NSB_IJSY_NSC_ILi4096EEEEEEEEEEEEEvEEEENS_8epilogue10collective6detail29Sm90TmaWarpSpecializedAdapterINS23_15DefaultEpilogueISM_NSB_IJNSB_IJlllEEESE_SY_EEES28_NS22_6thread17LinearCombinationISM_Li1EffLNS29_9ScaleType4KindE0ELNS_15FloatRoundStyleE2ESM_EENS_4gemm15EpilogueDefaultEEEEEvvEEEEvNT_6ParamsE)
        .other          _ZN7cutlass13device_kernelINS_4conv6kernel13ConvUniversalINS1_16ConvProblemShapeILNS1_8OperatorE1ELi2EEENS1_10collective14CollectiveConvINS1_46MainloopSm90TmaGmmaWarpSpecializedImplicitGemmILS5_1ELi9ELi2EN4cute5tupleIJNSA_1CILi2EEENSC_ILi1EEESE_EEENS1_36KernelImplicitTmaWarpSpecializedSm90ELi1EEENSB_IJNSC_ILi128EEENSC_ILi64EEENSB_IJSJ_EEEEEENS_6half_tESM_NSA_8TiledMMAINSA_8MMA_AtomIJNSA_4SM904GMMA25MMA_64x64x16_F32F16F16_SSILNSQ_5MajorE0ELSS_1ELNSQ_7ScaleInE1ELST_1EEEEEENSA_6LayoutINSB_IJSE_SE_SE_EEENSB_IJNSC_ILi0EEESY_SY_EEEEENSB_IJNSA_10UnderscoreES11_S11_EEEEENS7_6detail26Sm90ImplicitGemmTileTraitsINSA_20SM90_TMA_LOAD_IM2COLENSA_14ComposedLayoutINSA_7SwizzleILi3ELi4ELi3EEENSA_18smem_ptr_flag_bitsILi16EEENSW_INSB_IJNSB_IJNSC_ILi8EEENSC_ILi16EEEEEENSB_IJSJ_SE_EEENSB_IJSE_NSC_ILi9EEEEEEEEENSB_IJNSB_IJSJ_NSC_ILi512EEEEEENSB_IJSE_SY_EEENSB_IJSY_NSC_ILi8192EEEEEEEEEEEEEvEENS15_INSA_23SM90_TMA_LOAD_MULTICASTENS17_IS19_S1B_NSW_INSB_IJS1F_NSB_IJS1C_S1C_EEES1H_EEENSB_IJS1L_S1K_NSB_IJSY_NSC_ILi4096EEEEEEEEEEEEEvEEEENS_8epilogue10collective6detail29Sm90TmaWarpSpecializedAdapterINS23_15DefaultEpilogueISM_NSB_IJNSB_IJlllEEESE_SY_EEES28_NS22_6thread17LinearCombinationISM_Li1EffLNS29_9ScaleType4KindE0ELNS_15FloatRoundStyleE2ESM_EENS_4gemm15EpilogueDefaultEEEEEvvEEEEvNT_6ParamsE,@"STO_CUDA_ENTRY STV_DEFAULT"
_ZN7cutlass13device_kernelINS_4conv6kernel13ConvUniversalINS1_16ConvProblemShapeILNS1_8OperatorE1ELi2EEENS1_10collective14CollectiveConvINS1_46MainloopSm90TmaGmmaWarpSpecializedImplicitGemmILS5_1ELi9ELi2EN4cute5tupleIJNSA_1CILi2EEENSC_ILi1EEESE_EEENS1_36KernelImplicitTmaWarpSpecializedSm90ELi1EEENSB_IJNSC_ILi128EEENSC_ILi64EEENSB_IJSJ_EEEEEENS_6half_tESM_NSA_8TiledMMAINSA_8MMA_AtomIJNSA_4SM904GMMA25MMA_64x64x16_F32F16F16_SSILNSQ_5MajorE0ELSS_1ELNSQ_7ScaleInE1ELST_1EEEEEENSA_6LayoutINSB_IJSE_SE_SE_EEENSB_IJNSC_ILi0EEESY_SY_EEEEENSB_IJNSA_10UnderscoreES11_S11_EEEEENS7_6detail26Sm90ImplicitGemmTileTraitsINSA_20SM90_TMA_LOAD_IM2COLENSA_14ComposedLayoutINSA_7SwizzleILi3ELi4ELi3EEENSA_18smem_ptr_flag_bitsILi16EEENSW_INSB_IJNSB_IJNSC_ILi8EEENSC_ILi16EEEEEENSB_IJSJ_SE_EEENSB_IJSE_NSC_ILi9EEEEEEEEENSB_IJNSB_IJSJ_NSC_ILi512EEEEEENSB_IJSE_SY_EEENSB_IJSY_NSC_ILi8192EEEEEEEEEEEEEvEENS15_INSA_23SM90_TMA_LOAD_MULTICASTENS17_IS19_S1B_NSW_INSB_IJS1F_NSB_IJS1C_S1C_EEES1H_EEENSB_IJS1L_S1K_NSB_IJSY_NSC_ILi4096EEEEEEEEEEEEEvEEEENS_8epilogue10collective6detail29Sm90TmaWarpSpecializedAdapterINS23_15DefaultEpilogueISM_NSB_IJNSB_IJlllEEESE_SY_EEES28_NS22_6thread17LinearCombinationISM_Li1EffLNS29_9ScaleType4KindE0ELNS_15FloatRoundStyleE2ESM_EENS_4gemm15EpilogueDefaultEEEEEvvEEEEvNT_6ParamsE:
[----:B------:R-:W-:Y:S01]  /*0000*/  LDC R1, c[0x0][0x28] ;  /* 0x00000a00ff017b82 */ /* 0x000fe20000000800 */
[----:B------:R-:W0:Y:S01]  /*0010*/  S2R R10, SR_TID.X ;  /* 0x00000000000a7919 */ /* 0x000e220000002100 */
[----:B------:R-:W-:Y:S01]  /*0020*/  ELECT P0, URZ, PT ;  /* 0x00000000003f782f */ /* 0x000fe20003800000 */
[----:B------:R-:W-:Y:S01]  /*0030*/  BSSY B0, `(.L_x_0) ;  /* 0x0000010000007945 */ /* 0x000fe20003800000 */
[----:B------:R-:W1:Y:S01]  /*0040*/  S2R R11, SR_CTAID.X ;  /* 0x00000000000b7919 */ /* 0x000e620000002500 */
[--C-:B0-----:R-:W-:Y:S02]  /*0050*/  SHF.R.U32.HI R0, RZ, 0x5, R10.reuse ;  /* 0x00000005ff007819 */ /* 0x101fe4000001160a */
[----:B------:R-:W-:-:S03]  /*0060*/  SHF.R.U32.HI R2, RZ, 0x7, R10 ;  /* 0x00000007ff027819 */ /* 0x000fc6000001160a */
[----:B------:R-:W0:Y:S04]  /*0070*/  SHFL.IDX PT, R3, R0, RZ, 0x1f ;  /* 0x00001fff00037589 */ /* 0x000e2800000e0000 */
[----:B------:R2:W3:Y:S01]  /*0080*/  SHFL.IDX PT, R9, R2, RZ, 0x1f ;  /* 0x00001fff02097589 */ /* 0x0004e200000e0000 */
[----:B0-----:R-:W-:-:S13]  /*0090*/  ISETP.NE.OR P0, PT, R3, RZ, !P0 ;  /* 0x000000ff0300720c */ /* 0x001fda0004705670 */
[----:B-123--:R-:W-:Y:S05]  /*00a0*/  @P0 BRA `(.L_x_1) ;  /* 0x0000000000200947 */ /* 0x00efea0003800000 */
[----:B------:R-:W-:Y:S02]  /*00b0*/  ULDC.64 UR4, c[0x0][0x198] ;  /* 0x0000660000047ab9 */ /* 0x000fe40000000a00 */
[----:B------:R-:W-:Y:S02]  /*00c0*/  UIADD3 UR6, UP0, UR4, 0xf0, URZ ;  /* 0x000000f004067890 */ /* 0x000fe4000ff1e03f */
[----:B------:R-:W-:Y:S02]  /*00d0*/  UIADD3 UR4, UP1, UR4, 0x1f0, URZ ;  /* 0x000001f004047890 */ /* 0x000fe4000ff3e03f */
[----:B------:R-:W-:Y:S02]  /*00e0*/  UIADD3.X UR7, URZ, UR5, URZ, UP0, !UPT ;  /* 0x000000053f077290 */ /* 0x000fe400087fe43f */
[----:B------:R-:W-:-:S07]  /*00f0*/  UIADD3.X UR5, URZ, UR5, URZ, UP1, !UPT ;  /* 0x000000053f057290 */ /* 0x000fce0008ffe43f */
[----:B------:R0:W-:Y:S02]  /*0100*/  UTMACCTL.PF [UR6] ;  /* 0x00000000060079b9 */ /* 0x0001e40008040000 */
[----:B------:R0:W-:Y:S02]  /*0110*/  UTMACCTL.PF [UR4] ;  /* 0x00000000040079b9 */ /* 0x0001e40008040000 */
[----:B0-----:R-:W-:Y:S01]  /*0120*/  NOP ;  /* 0x0000000000007918 */ /* 0x001fe20000000000 */
.L_x_1:
[----:B------:R-:W-:Y:S05]  /*0130*/  BSYNC B0 ;  /* 0x0000000000007941 */ /* 0x000fea0003800000 */
.L_x_0:
[----:B------:R-:W0:Y:S01]  /*0140*/  SHFL.IDX PT, R0, R0, RZ, 0x1f ;  /* 0x00001fff00007589 */ /* 0x000e2200000e0000 */
[----:B------:R-:W-:Y:S02]  /*0150*/  SHF.R.S32.HI R5, RZ, 0x1f, R10 ;  /* 0x0000001fff057819 */ /* 0x000fe4000001140a */
[----:B------:R-:W-:Y:S01]  /*0160*/  I2FP.F32.U32 R6, R11 ;  /* 0x0000000b00067245 */ /* 0x000fe20000201000 */
[----:B------:R-:W1:Y:S01]  /*0170*/  S2R R12, SR_CTAID.Y ;  /* 0x00000000000c7919 */ /* 0x000e620000002600 */
[----:B------:R-:W-:-:S04]  /*0180*/  LEA.HI R5, R5, R10, RZ, 0x7 ;  /* 0x0000000a05057211 */ /* 0x000fc800078f38ff */
[----:B------:R-:W-:-:S05]  /*0190*/  LOP3.LUT R5, R5, 0xffffff80, RZ, 0xc0, !PT ;  /* 0xffffff8005057812 */ /* 0x000fca00078ec0ff */
[----:B------:R-:W-:-:S05]  /*01a0*/  IMAD.IADD R13, R10, 0x1, -R5 ;  /* 0x000000010a0d7824 */ /* 0x000fca00078e0a05 */
[----:B------:R-:W-:-:S04]  /*01b0*/  SHF.R.S32.HI R2, RZ, 0x1f, R13 ;  /* 0x0000001fff027819 */ /* 0x000fc8000001140d */
[----:B------:R-:W-:Y:S02]  /*01c0*/  LEA.HI R2, R2, R13, RZ, 0x3 ;  /* 0x0000000d02027211 */ /* 0x000fe400078f18ff */
[----:B0-----:R-:W-:Y:S02]  /*01d0*/  ISETP.NE.AND P0, PT, R0, RZ, PT ;  /* 0x000000ff0000720c */ /* 0x001fe40003f05270 */
[--C-:B------:R-:W-:Y:S02]  /*01e0*/  SHF.R.S32.HI R4, RZ, 0x3, R2.reuse ;  /* 0x00000003ff047819 */ /* 0x100fe40000011402 */
[----:B------:R-:W-:Y:S02]  /*01f0*/  SHF.R.S32.HI R5, RZ, 0x1f, R2 ;  /* 0x0000001fff057819 */ /* 0x000fe40000011402 */
[----:B------:R-:W-:-:S07]  /*0200*/  SHF.R.S32.HI R7, RZ, 0x1f, R0 ;  /* 0x0000001fff077819 */ /* 0x000fce0000011400 */
[----:B-1----:R-:W-:Y:S05]  /*0210*/  @P0 BRA `(.L_x_2) ;  /* 0x00000000008c0947 */ /* 0x002fea0003800000 */
[----:B------:R-:W-:Y:S01]  /*0220*/  ELECT P0, URZ, PT ;  /* 0x00000000003f782f */ /* 0x000fe20003800000 */
[----:B------:R-:W-:-:S12]  /*0230*/  BSSY B0, `(.L_x_2) ;  /* 0x0000021000007945 */ /* 0x000fd80003800000 */
[----:B------:R-:W-:Y:S05]  /*0240*/  @!P0 BRA `(.L_x_3) ;  /* 0x00000000007c8947 */ /* 0x000fea0003800000 */
[----:B------:R-:W0:Y:S01]  /*0250*/  S2UR UR8, SR_CgaCtaId ;  /* 0x00000000000879c3 */ /* 0x000e220000008800 */
[----:B------:R-:W-:Y:S01]  /*0260*/  UMOV UR4, 0x400 ;  /* 0x0000040000047882 */ /* 0x000fe20000000000 */
[----:B------:R-:W-:Y:S01]  /*0270*/  UMOV UR5, 0x1 ;  /* 0x0000000100057882 */ /* 0x000fe20000000000 */
[----:B------:R-:W-:Y:S02]  /*0280*/  UMOV UR6, 0x2 ;  /* 0x0000000200067882 */ /* 0x000fe40000000000 */
[----:B------:R-:W-:-:S04]  /*0290*/  UIADD3 UR6, -UR6, 0x100000, URZ ;  /* 0x0010000006067890 */ /* 0x000fc8000fffe13f */
[----:B------:R-:W-:Y:S02]  /*02a0*/  USHF.L.U32 UR7, UR6, 0xb, URZ ;  /* 0x0000000b06077899 */ /* 0x000fe4000800063f */
[----:B------:R-:W-:Y:S02]  /*02b0*/  USHF.L.U32 UR6, UR6, 0x1, URZ ;  /* 0x0000000106067899 */ /* 0x000fe4000800063f */
[----:B0-----:R-:W-:Y:S02]  /*02c0*/  ULEA UR8, UR8, UR4, 0x18 ;  /* 0x0000000408087291 */ /* 0x001fe4000f8ec03f */
[----:B------:R-:W-:-:S04]  /*02d0*/  UIADD3 UR4, -UR5, 0x100000, URZ ;  /* 0x0010000005047890 */ /* 0x000fc8000fffe13f */
[----:B------:R-:W-:Y:S02]  /*02e0*/  USHF.L.U32 UR5, UR4, 0xb, URZ ;  /* 0x0000000b04057899 */ /* 0x000fe4000800063f */
[----:B------:R-:W-:Y:S01]  /*02f0*/  USHF.L.U32 UR4, UR4, 0x1, URZ ;  /* 0x0000000104047899 */ /* 0x000fe2000800063f */
[----:B------:R-:W0:Y:S11]  /*0300*/  FENCE.VIEW.ASYNC.S ;  /* 0x00000000000073c6 */ /* 0x000e360000000000 */
[----:B0-----:R0:W1:Y:S01]  /*0310*/  SYNCS.EXCH.64 URZ, [UR8+0x36000], UR4 ;  /* 0x03600004083f75b2 */ /* 0x0010620008000100 */
[----:B------:R0:W2:Y:S01]  /*0320*/  SYNCS.EXCH.64 URZ, [UR8+0x36048], UR6 ;  /* 0x03604806083f75b2 */ /* 0x0000a20008000100 */
[----:B------:R0:W3:Y:S01]  /*0330*/  SYNCS.EXCH.64 URZ, [UR8+0x36008], UR4 ;  /* 0x03600804083f75b2 */ /* 0x0000e20008000100 */
[----:B------:R0:W4:Y:S01]  /*0340*/  SYNCS.EXCH.64 URZ, [UR8+0x36050], UR6 ;  /* 0x03605006083f75b2 */ /* 0x0001220008000100 */
[----:B------:R0:W0:Y:S01]  /*0350*/  SYNCS.EXCH.64 URZ, [UR8+0x36010], UR4 ;  /* 0x03601004083f75b2 */ /* 0x0000220008000100 */
        /* <DEDUP_REMOVED lines=13> */
[----:B------:R-:W-:Y:S01]  /*0430*/  NOP ;  /* 0x0000000000007918 */ /* 0x000fe20000000000 */
.L_x_3:
[----:B0-----:R-:W-:Y:S05]  /*0440*/  BSYNC B0 ;  /* 0x0000000000007941 */ /* 0x001fea0003800000 */
.L_x_2:
[----:B------:R-:W-:Y:S01]  /*0450*/  ULDC UR4, c[0x0][0x150] ;  /* 0x0000540000047ab9 */ /* 0x000fe20000000800 */
[----:B------:R-:W-:Y:S01]  /*0460*/  LEA.HI R5, R5, R4, RZ, 0x2 ;  /* 0x0000000405057211 */ /* 0x000fe200078f10ff */
[----:B------:R-:W-:Y:S01]  /*0470*/  FMUL R6, R6, UR4 ;  /* 0x0000000406067c20 */ /* 0x000fe20008400000 */
[----:B------:R-:W-:Y:S01]  /*0480*/  LEA.HI R7, R7, R0, RZ, 0x2 ;  /* 0x0000000007077211 */ /* 0x000fe200078f10ff */
[----:B------:R-:W-:Y:S01]  /*0490*/  ULDC UR4, c[0x0][0x154] ;  /* 0x0000550000047ab9 */ /* 0x000fe20000000800 */
[----:B------:R-:W-:Y:S01]  /*04a0*/  LOP3.LUT R5, R5, 0xfffffffc, RZ, 0xc0, !PT ;  /* 0xfffffffc05057812 */ /* 0x000fe200078ec0ff */
[----:B------:R-:W0:Y:S01]  /*04b0*/  LDC R14, c[0x0][0x140] ;  /* 0x00005000ff0e7b82 */ /* 0x000e220000000800 */
[----:B------:R-:W-:Y:S01]  /*04c0*/  LOP3.LUT R7, R7, 0x3ffffffc, RZ, 0xc0, !PT ;  /* 0x3ffffffc07077812 */ /* 0x000fe200078ec0ff */
[----:B------:R-:W5:Y:S01]  /*04d0*/  F2I.U32.TRUNC.NTZ R6, R6 ;  /* 0x0000000600067305 */ /* 0x000f62000020f000 */
[----:B------:R-:W-:Y:S01]  /*04e0*/  I2FP.F32.U32 R2, R12 ;  /* 0x0000000c00027245 */ /* 0x000fe20000201000 */
[----:B------:R-:W-:Y:S01]  /*04f0*/  IMAD.IADD R5, R4, 0x1, -R5 ;  /* 0x0000000104057824 */ /* 0x000fe200078e0a05 */
[----:B------:R-:W-:Y:S01]  /*0500*/  LOP3.LUT P0, RZ, R13, 0x7, RZ, 0xc0, !PT ;  /* 0x000000070dff7812 */ /* 0x000fe2000780c0ff */
[----:B------:R-:W-:Y:S01]  /*0510*/  IMAD.IADD R0, R0, 0x1, -R7 ;  /* 0x0000000100007824 */ /* 0x000fe200078e0a07 */
[----:B------:R-:W-:Y:S01]  /*0520*/  ISETP.NE.AND P3, PT, R9, 0x1, PT ;  /* 0x000000010900780c */ /* 0x000fe20003f65270 */
[----:B------:R-:W-:Y:S01]  /*0530*/  FMUL R8, R2, UR4 ;  /* 0x0000000402087c20 */ /* 0x000fe20008400000 */
[----:B------:R-:W-:Y:S01]  /*0540*/  ULDC UR4, c[0x0][0x144] ;  /* 0x0000510000047ab9 */ /* 0x000fe20000000800 */
[----:B------:R-:W-:Y:S01]  /*0550*/  IMAD R5, R0, 0x4, R5 ;  /* 0x0000000400057824 */ /* 0x000fe200078e0205 */
[----:B------:R-:W-:Y:S01]  /*0560*/  NOP ;  /* 0x0000000000007918 */ /* 0x000fe20000000000 */
[----:B------:R-:W-:-:S02]  /*0570*/  NOP ;  /* 0x0000000000007918 */ /* 0x000fc40000000000 */
[----:B------:R-:W1:Y:S01]  /*0580*/  F2I.U32.TRUNC.NTZ R8, R8 ;  /* 0x0000000800087305 */ /* 0x000e62000020f000 */
[----:B------:R-:W-:Y:S01]  /*0590*/  LEA.HI R0, R5, R5, RZ, 0x1 ;  /* 0x0000000505007211 */ /* 0x000fe200078f08ff */
[----:B-----5:R-:W-:-:S03]  /*05a0*/  IMAD.MOV R2, RZ, RZ, -R6 ;  /* 0x000000ffff027224 */ /* 0x020fc600078e0a06 */
[----:B------:R-:W-:Y:S01]  /*05b0*/  LOP3.LUT R0, R0, 0xfffffffe, RZ, 0xc0, !PT ;  /* 0xfffffffe00007812 */ /* 0x000fe200078ec0ff */
[----:B------:R-:W-:Y:S01]  /*05c0*/  IMAD R7, R2, UR4, R11 ;  /* 0x0000000402077c24 */ /* 0x000fe2000f8e020b */
[----:B------:R-:W-:Y:S01]  /*05d0*/  ULDC UR4, c[0x0][0x148] ;  /* 0x0000520000047ab9 */ /* 0x000fe20000000800 */
[C---:B------:R-:W-:Y:S01]  /*05e0*/  IMAD.SHL.U32 R2, R5.reuse, 0x4, RZ ;  /* 0x0000000405027824 */ /* 0x040fe200078e00ff */
[----:B0-----:R-:W-:Y:S01]  /*05f0*/  ISETP.EQ.U32.AND P1, PT, R14, 0x1, PT ;  /* 0x000000010e00780c */ /* 0x001fe20003f22070 */
[----:B------:R-:W-:-:S03]  /*0600*/  IMAD.IADD R0, R5, 0x1, -R0 ;  /* 0x0000000105007824 */ /* 0x000fc600078e0a00 */
[----:B------:R-:W-:Y:S01]  /*0610*/  LOP3.LUT R2, R5, 0xc, R2, 0x78, !PT ;  /* 0x0000000c05027812 */ /* 0x000fe200078e7802 */
[----:B-1----:R-:W-:Y:S01]  /*0620*/  IMAD.MOV R5, RZ, RZ, -R8 ;  /* 0x000000ffff057224 */ /* 0x002fe200078e0a08 */
[----:B------:R-:W-:Y:S02]  /*0630*/  ISETP.NE.AND P4, PT, R0, R7, PT ;  /* 0x000000070000720c */ /* 0x000fe40003f85270 */
[----:B------:R-:W-:Y:S01]  /*0640*/  SHF.R.S32.HI R0, RZ, 0x1f, R3 ;  /* 0x0000001fff007819 */ /* 0x000fe20000011403 */
[----:B------:R-:W-:Y:S01]  /*0650*/  IMAD R5, R5, UR4, R12 ;  /* 0x0000000405057c24 */ /* 0x000fe2000f8e020c */
[----:B------:R-:W-:Y:S02]  /*0660*/  ISETP.LT.U32.AND P0, PT, R2, 0x2, !P0 ;  /* 0x000000020200780c */ /* 0x000fe40004701070 */
[----:B------:R-:W-:-:S04]  /*0670*/  LEA.HI R0, R0, R3, RZ, 0x2 ;  /* 0x0000000300007211 */ /* 0x000fc800078f10ff */
[----:B------:R-:W-:-:S03]  /*0680*/  LOP3.LUT R0, R0, 0xfffffffc, RZ, 0xc0, !PT ;  /* 0xfffffffc00007812 */ /* 0x000fc600078ec0ff */
[----:B------:R-:W-:Y:S02]  /*0690*/  @P4 LEA.HI R4, R2, R2, RZ, 0x1 ;  /* 0x0000000202044211 */ /* 0x000fe400078f08ff */
[----:B------:R-:W-:Y:S02]  /*06a0*/  IMAD.IADD R8, R3, 0x1, -R0 ;  /* 0x0000000103087824 */ /* 0x000fe400078e0a00 */
[----:B------:R-:W-:-:S03]  /*06b0*/  @P4 SHF.R.S32.HI R4, RZ, 0x1, R4 ;  /* 0x00000001ff044819 */ /* 0x000fc60000011404 */
[----:B------:R-:W-:Y:S02]  /*06c0*/  LOP3.LUT P2, RZ, R9, R8, RZ, 0xfc, !PT ;  /* 0x0000000809ff7212 */ /* 0x000fe4000784fcff */
[----:B------:R-:W-:Y:S01]  /*06d0*/  @P4 ISETP.NE.AND P5, PT, R4, R5, PT ;  /* 0x000000050400420c */ /* 0x000fe20003fa5270 */
[----:B------:R-:W-:Y:S01]  /*06e0*/  IMAD.MOV.U32 R4, RZ, RZ, 0x1 ;  /* 0x00000001ff047424 */ /* 0x000fe200078e00ff */
[----:B------:R-:W-:Y:S02]  /*06f0*/  SEL R3, RZ, 0x1, P2 ;  /* 0x00000001ff037807 */ /* 0x000fe40001000000 */
[----:B------:R-:W-:Y:S02]  /*0700*/  SEL R5, RZ, 0x1, !P0 ;  /* 0x00000001ff057807 */ /* 0x000fe40004000000 */
[----:B------:R-:W-:Y:S02]  /*0710*/  @P4 SEL R4, RZ, 0x1, P5 ;  /* 0x00000001ff044807 */ /* 0x000fe40002800000 */
[----:B------:R-:W-:-:S02]  /*0720*/  SEL R3, R3, 0x2, P3 ;  /* 0x0000000203037807 */ /* 0x000fc40001800000 */
[----:B------:R-:W-:Y:S01]  /*0730*/  LOP3.LUT R4, R4, R5, RZ, 0xc0, !PT ;  /* 0x0000000504047212 */ /* 0x000fe200078ec0ff */
[----:B------:R-:W-:Y:S06]  /*0740*/  @!P1 BRA `(.L_x_4) ;  /* 0x0000000000089947 */ /* 0x000fec0003800000 */
[----:B--234-:R-:W-:Y:S01]  /*0750*/  UCGABAR_ARV ;  /* 0x00000000000079c7 */ /* 0x01cfe20008000000 */
[----:B------:R-:W-:Y:S05]  /*0760*/  BRA `(.L_x_5) ;  /* 0x0000000000047947 */ /* 0x000fea0003800000 */
.L_x_4:
[----:B--234-:R-:W-:Y:S01]  /*0770*/  NOP ;  /* 0x0000000000007918 */ /* 0x01cfe20000000000 */
.L_x_5:
[----:B------:R-:W-:Y:S01]  /*0780*/  ULDC.64 UR4, c[0x0][0x598] ;  /* 0x0001660000047ab9 */ /* 0x000fe20000000a00 */
[----:B------:R-:W-:Y:S01]  /*0790*/  ULDC.64 UR12, c[0x0][0x208] ;  /* 0x00008200000c7ab9 */ /* 0x000fe20000000a00 */
[----:B------:R-:W-:-:S04]  /*07a0*/  ISETP.NE.U32.AND P0, PT, RZ, UR4, PT ;  /* 0x00000004ff007c0c */ /* 0x000fc8000bf05070 */
[----:B------:R-:W-:-:S13]  /*07b0*/  ISETP.NE.AND.EX P0, PT, RZ, UR5, PT, P0 ;  /* 0x00000005ff007c0c */ /* 0x000fda000bf05300 */
[----:B------:R-:W-:Y:S05]  /*07c0*/  @!P0 BRA `(.L_x_6) ;  /* 0x00000000001c8947 */ /* 0x000fea0003800000 */
[----:B------:R-:W0:Y:S02]  /*07d0*/  LDC.64 R6, c[0x0][0x598] ;  /* 0x00016600ff067b82 */ /* 0x000e240000000a00 */
[----:B0-----:R-:W2:Y:S02]  /*07e0*/  LDG.E.64 R6, desc[UR12][R6.64] ;  /* 0x0000000c06067981 */ /* 0x001ea4000c1e1b00 */
[----:B--2---:R-:W-:-:S04]  /*07f0*/  ISETP.NE.U32.AND P0, PT, R6, RZ, PT ;  /* 0x000000ff0600720c */ /* 0x004fc80003f05070 */
[----:B------:R-:W-:-:S13]  /*0800*/  ISETP.NE.AND.EX P0, PT, R7, RZ, PT, P0 ;  /* 0x000000ff0700720c */ /* 0x000fda0003f05300 */
[----:B------:R-:W-:Y:S05]  /*0810*/  @!P0 BRA `(.L_x_6) ;  /* 0x0000000000088947 */ /* 0x000fea0003800000 */
[----:B------:R0:W5:Y:S01]  /*0820*/  LD.E R0, desc[UR12][R6.64] ;  /* 0x0000000c06007980 */ /* 0x000162000c101900 */
[----:B------:R-:W-:Y:S05]  /*0830*/  BRA `(.L_x_7) ;  /* 0x0000000000207947 */ /* 0x000fea0003800000 */
.L_x_6:
[----:B------:R-:W-:Y:S02]  /*0840*/  ULDC.64 UR4, c[0x0][0x588] ;  /* 0x0001620000047ab9 */ /* 0x000fe40000000a00 */
[----:B------:R-:W-:-:S04]  /*0850*/  ISETP.NE.U32.AND P0, PT, RZ, UR4, PT ;  /* 0x00000004ff007c0c */ /* 0x000fc8000bf05070 */
[----:B------:R-:W-:-:S13]  /*0860*/  ISETP.NE.AND.EX P0, PT, RZ, UR5, PT, P0 ;  /* 0x00000005ff007c0c */ /* 0x000fda000bf05300 */
[----:B------:R-:W-:Y:S05]  /*0870*/  @!P0 BRA `(.L_x_8) ;  /* 0x00000000000c8947 */ /* 0x000fea0003800000 */
[----:B------:R-:W0:Y:S02]  /*0880*/  LDC.64 R6, c[0x0][0x588] ;  /* 0x00016200ff067b82 */ /* 0x000e240000000a00 */
[----:B0-----:R1:W5:Y:S01]  /*0890*/  LDG.E R0, desc[UR12][R6.64] ;  /* 0x0000000c06007981 */ /* 0x001362000c1e1900 */
[----:B------:R-:W-:Y:S05]  /*08a0*/  BRA `(.L_x_7) ;  /* 0x0000000000047947 */ /* 0x000fea0003800000 */
.L_x_8:
[----:B------:R-:W2:Y:S02]  /*08b0*/  LDC R0, c[0x0][0x580] ;  /* 0x00016000ff007b82 */ /* 0x000ea40000000800 */
.L_x_7:
[----:B------:R-:W-:Y:S02]  /*08c0*/  ULDC.64 UR4, c[0x0][0x5a0] ;  /* 0x0001680000047ab9 */ /* 0x000fe40000000a00 */
[----:B------:R-:W-:-:S04]  /*08d0*/  ISETP.NE.U32.AND P0, PT, RZ, UR4, PT ;  /* 0x00000004ff007c0c */ /* 0x000fc8000bf05070 */
[----:B------:R-:W-:-:S13]  /*08e0*/  ISETP.NE.AND.EX P0, PT, RZ, UR5, PT, P0 ;  /* 0x00000005ff007c0c */ /* 0x000fda000bf05300 */
[----:B------:R-:W-:Y:S05]  /*08f0*/  @!P0 BRA `(.L_x_9) ;  /* 0x00000000001c8947 */ /* 0x000fea0003800000 */
[----:B01----:R-:W0:Y:S02]  /*0900*/  LDC.64 R6, c[0x0][0x5a0] ;  /* 0x00016800ff067b82 */ /* 0x003e240000000a00 */
[----:B0-----:R-:W3:Y:S02]  /*0910*/  LDG.E.64 R6, desc[UR12][R6.64] ;  /* 0x0000000c06067981 */ /* 0x001ee4000c1e1b00 */
[----:B---3--:R-:W-:-:S04]  /*0920*/  ISETP.NE.U32.AND P0, PT, R6, RZ, PT ;  /* 0x000000ff0600720c */ /* 0x008fc80003f05070 */
[----:B------:R-:W-:-:S13]  /*0930*/  ISETP.NE.AND.EX P0, PT, R7, RZ, PT, P0 ;  /* 0x000000ff0700720c */ /* 0x000fda0003f05300 */
[----:B------:R-:W-:Y:S05]  /*0940*/  @!P0 BRA `(.L_x_9) ;  /* 0x0000000000088947 */ /* 0x000fea0003800000 */
[----:B------:R0:W5:Y:S01]  /*0950*/  LD.E R14, desc[UR12][R6.64] ;  /* 0x0000000c060e7980 */ /* 0x000162000c101900 */
[----:B------:R-:W-:Y:S05]  /*0960*/  BRA `(.L_x_10) ;  /* 0x0000000000207947 */ /* 0x000fea0003800000 */
.L_x_9:
[----:B------:R-:W-:Y:S02]  /*0970*/  ULDC.64 UR4, c[0x0][0x590] ;  /* 0x0001640000047ab9 */ /* 0x000fe40000000a00 */
[----:B------:R-:W-:-:S04]  /*0980*/  ISETP.NE.U32.AND P0, PT, RZ, UR4, PT ;  /* 0x00000004ff007c0c */ /* 0x000fc8000bf05070 */
[----:B------:R-:W-:-:S13]  /*0990*/  ISETP.NE.AND.EX P0, PT, RZ, UR5, PT, P0 ;  /* 0x00000005ff007c0c */ /* 0x000fda000bf05300 */
[----:B------:R-:W-:Y:S05]  /*09a0*/  @!P0 BRA `(.L_x_11) ;  /* 0x00000000000c8947 */ /* 0x000fea0003800000 */
[----:B------:R-:W3:Y:S02]  /*09b0*/  LDC.64 R14, c[0x0][0x590] ;  /* 0x00016400ff0e7b82 */ /* 0x000ee40000000a00 */
[----:B---3--:R3:W5:Y:S01]  /*09c0*/  LDG.E R14, desc[UR12][R14.64] ;  /* 0x0000000c0e0e7981 */ /* 0x008762000c1e1900 */
[----:B------:R-:W-:Y:S05]  /*09d0*/  BRA `(.L_x_10) ;  /* 0x0000000000047947 */ /* 0x000fea0003800000 */
.L_x_11:
[----:B------:R-:W4:Y:S02]  /*09e0*/  LDC R14, c[0x0][0x584] ;  /* 0x00016100ff0e7b82 */ /* 0x000f240000000800 */
.L_x_10:
[----:B------:R-:W1:Y:S08]  /*09f0*/  LDC R5, c[0x0][0x3c4] ;  /* 0x0000f100ff057b82 */ /* 0x000e700000000800 */
[----:B------:R-:W2:Y:S01]  /*0a00*/  LDC.64 R16, c[0x0][0x3c8] ;  /* 0x0000f200ff107b82 */ /* 0x000ea20000000a00 */
[----:B-1----:R-:W-:-:S05]  /*0a10*/  VIADD R5, R5, 0x3f ;  /* 0x0000003f05057836 */ /* 0x002fca0000000000 */
[----:B0-----:R-:W-:-:S04]  /*0a20*/  SHF.R.S32.HI R6, RZ, 0x1f, R5 ;  /* 0x0000001fff067819 */ /* 0x001fc80000011405 */
[----:B------:R-:W-:-:S04]  /*0a30*/  LEA.HI R6, R6, R5, RZ, 0x6 ;  /* 0x0000000506067211 */ /* 0x000fc800078f30ff */
[----:B------:R-:W-:-:S05]  /*0a40*/  SHF.R.S32.HI R7, RZ, 0x6, R6 ;  /* 0x00000006ff077819 */ /* 0x000fca0000011406 */
[----:B--2---:R-:W-:-:S04]  /*0a50*/  IMAD R6, R7, R16, RZ ;  /* 0x0000001007067224 */ /* 0x004fc800078e02ff */
[----:B------:R-:W-:Y:S01]  /*0a60*/  IMAD R5, R6, R17, RZ ;  /* 0x0000001106057224 */ /* 0x000fe200078e02ff */
[----:B------:R-:W-:Y:S06]  /*0a70*/  @!P1 BRA `(.L_x_12) ;  /* 0x00000000000c9947 */ /* 0x000fec0003800000 */
[----:B------:R-:W-:Y:S01]  /*0a80*/  UCGABAR_WAIT ;  /* 0x0000000000007dc7 */ /* 0x000fe20008000000 */
[----:B------:R-:W-:Y:S01]  /*0a90*/  CCTL.IVALL ;  /* 0x00000000ff00798f */ /* 0x000fe20002000000 */
[----:B------:R-:W-:Y:S05]  /*0aa0*/  BRA `(.L_x_13) ;  /* 0x0000000000047947 */ /* 0x000fea0003800000 */
.L_x_12:
[----:B------:R-:W-:Y:S06]  /*0ab0*/  BAR.SYNC.DEFER_BLOCKING 0x0 ;  /* 0x0000000000007b1d */ /* 0x000fec0000010000 */
.L_x_13:
[----:B------:R-:W-:-:S13]  /*0ac0*/  ISETP.NE.AND P0, PT, R9, RZ, PT ;  /* 0x000000ff0900720c */ /* 0x000fda0003f05270 */
[----:B------:R-:W-:Y:S05]  /*0ad0*/  @!P0 BRA `(.L_x_14) ;  /* 0x00000058002c8947 */ /* 0x000fea0003800000 */
[----:B------:R-:W-:-:S13]  /*0ae0*/  ISETP.NE.AND P0, PT, R9, 0x1, PT ;  /* 0x000000010900780c */ /* 0x000fda0003f05270 */
[----:B------:R-:W-:Y:S05]  /*0af0*/  @P0 EXIT ;  /* 0x000000000000094d */ /* 0x000fea0003800000 */
[----:B------:R-:W-:Y:S01]  /*0b00*/  ISETP.GE.AND P0, PT, R5, 0x1, PT ;  /* 0x000000010500780c */ /* 0x000fe20003f06270 */
[----:B------:R-:W-:Y:S01]  /*0b10*/  UMOV UR4, URZ ;  /* 0x0000003f00047c82 */ /* 0x000fe20008000000 */
[----:B------:R-:W-:Y:S02]  /*0b20*/  CS2R R54, SRZ ;  /* 0x0000000000367805 */ /* 0x000fe4000001ff00 */
[----:B------:R-:W-:Y:S02]  /*0b30*/  CS2R R56, SRZ ;  /* 0x0000000000387805 */ /* 0x000fe4000001ff00 */
[----:B------:R-:W-:Y:S02]  /*0b40*/  CS2R R58, SRZ ;  /* 0x00000000003a7805 */ /* 0x000fe4000001ff00 */
[----:B------:R-:W-:Y:S02]  /*0b50*/  CS2R R60, SRZ ;  /* 0x00000000003c7805 */ /* 0x000fe4000001ff00 */
[----:B------:R-:W-:-:S02]  /*0b60*/  CS2R R62, SRZ ;  /* 0x00000000003e7805 */ /* 0x000fc4000001ff00 */
[----:B------:R-:W-:Y:S02]  /*0b70*/  CS2R R64, SRZ ;  /* 0x0000000000407805 */ /* 0x000fe4000001ff00 */
        /* <DEDUP_REMOVED lines=25> */
[----:B------:R-:W-:Y:S01]  /*0d10*/  CS2R R52, SRZ ;  /* 0x0000000000347805 */ /* 0x000fe2000001ff00 */
[----:B------:R-:W-:Y:S06]  /*0d20*/  @!P0 BRA `(.L_x_15) ;  /* 0x0000000000e48947 */ /* 0x000fec0003800000 */
[----:B------:R-:W-:-:S04]  /*0d30*/  LOP3.LUT R6, R3, 0x1, RZ, 0xfc, !PT ;  /* 0x0000000103067812 */ /* 0x000fc800078efcff */
[----:B------:R-:W-:-:S13]  /*0d40*/  ISETP.NE.AND P1, PT, R6, 0x3, PT ;  /* 0x000000030600780c */ /* 0x000fda0003f25270 */
[----:B------:R-:W-:Y:S05]  /*0d50*/  @!P1 BRA `(.L_x_16) ;  /* 0x0000000000049947 */ /* 0x000fea0003800000 */
[----:B------:R-:W-:Y:S01]  /*0d60*/  BPT.TRAP 0x1 ;  /* 0x000000040000795c */ /* 0x000fe20000300000 */
.L_x_16:
[----:B------:R-:W0:Y:S01]  /*0d70*/  S2UR UR5, SR_CgaCtaId ;  /* 0x00000000000579c3 */ /* 0x000e220000008800 */
[----:B------:R-:W-:Y:S01]  /*0d80*/  SHF.L.U32 R6, RZ, 0x1f, RZ ;  /* 0x0000001fff067819 */ /* 0x000fe200000006ff */
[----:B------:R-:W-:Y:S02]  /*0d90*/  UMOV UR4, 0x400 ;  /* 0x0000040000047882 */ /* 0x000fe40000000000 */
[----:B0-----:R-:W-:-:S12]  /*0da0*/  ULEA UR5, UR5, UR4, 0x18 ;  /* 0x0000000405057291 */ /* 0x001fd8000f8ec03f */
.L_x_17:
[----:B0-----:R-:W-:-:S04]  /*0db0*/  IMAD.U32 R7, RZ, RZ, UR5 ;  /* 0x00000005ff077e24 */ /* 0x001fc8000f8e00ff */
[----:B------:R0:W1:Y:S03]  /*0dc0*/  SYNCS.PHASECHK.TRANS64.TRYWAIT P1, [R7+URZ+0x36000], R6 ;  /* 0x03600006070075a7 */ /* 0x000066000802017f */
[----:B-1----:R-:W-:Y:S05]  /*0dd0*/  @!P1 NANOSLEEP.SYNCS 0x989680 ;  /* 0x009896800000995d */ /* 0x002fea0003900000 */
[----:B------:R-:W1:Y:S02]  /*0de0*/  @!P1 SYNCS.PHASECHK.TRANS64 P1, [R7+URZ+0x36000], R6 ;  /* 0x03600006070095a7 */ /* 0x000e64000802007f */
[----:B-1----:R-:W-:Y:S05]  /*0df0*/  @!P1 BRA `(.L_x_17) ;  /* 0xfffffffc00ec9947 */ /* 0x002fea000383ffff */
[----:B------:R-:W-:Y:S01]  /*0e00*/  USHF.R.U32.HI UR4, URZ, 0x4, UR5 ;  /* 0x000000043f047899 */ /* 0x000fe20008011605 */
[----:B------:R-:W-:Y:S01]  /*0e10*/  WARPGROUP.ARRIVE ;  /* 0x00000000000079c5 */ /* 0x000fe20000000000 */
[----:B------:R-:W-:Y:S02]  /*0e20*/  UIADD3 UR5, UR5, 0x24000, URZ ;  /* 0x0002400005057890 */ /* 0x000fe4000fffe03f */
[----:B------:R-:W-:Y:S02]  /*0e30*/  ULOP3.LUT UR4, UR4, 0x3fff, URZ, 0xc0, !UPT ;  /* 0x00003fff04047892 */ /* 0x000fe4000f8ec03f */
[----:B------:R-:W-:Y:S02]  /*0e40*/  USHF.R.U32.HI UR5, URZ, 0x4, UR5 ;  /* 0x000000043f057899 */ /* 0x000fe40008011605 */
[----:B------:R-:W-:Y:S02]  /*0e50*/  ULOP3.LUT UR10, UR4, 0x10000, URZ, 0xfc, !UPT ;  /* 0x00010000040a7892 */ /* 0x000fe4000f8efc3f */
[----:B------:R-:W-:-:S02]  /*0e60*/  ULOP3.LUT UR8, UR5, 0x3fff, URZ, 0xc0, !UPT ;  /* 0x00003fff05087892 */ /* 0x000fc4000f8ec03f */
[----:B------:R-:W-:Y:S01]  /*0e70*/  UIADD3 UR9, UR10, 0x200, URZ ;  /* 0x000002000a097890 */ /* 0x000fe2000fffe03f */
[----:B------:R-:W-:Y:S02]  /*0e80*/  UMOV UR7, 0x40000040 ;  /* 0x4000004000077882 */ /* 0x000fe40000000000 */
[----:B------:R-:W-:Y:S01]  /*0e90*/  UMOV UR4, UR10 ;  /* 0x0000000a00047c82 */ /* 0x000fe20008000000 */
[----:B------:R-:W-:Y:S01]  /*0ea0*/  UMOV UR5, 0x40000040 ;  /* 0x4000004000057882 */ /* 0x000fe20000000000 */
[----:B------:R-:W-:Y:S02]  /*0eb0*/  UMOV UR6, UR8 ;  /* 0x0000000800067c82 */ /* 0x000fe40008000000 */
[----:B------:R-:W-:Y:S01]  /*0ec0*/  HGMMA.64x64x16.F32 R56, gdesc[UR4].tnspB, RZ, !UPT ;  /* 0x40e00000043879f0 */ /* 0x000fe2000c7008ff */
[----:B------:R-:W-:Y:S01]  /*0ed0*/  UMOV UR4, UR9 ;  /* 0x0000000900047c82 */ /* 0x000fe20008000000 */
[----:B------:R-:W-:Y:S01]  /*0ee0*/  UMOV UR5, 0x40000040 ;  /* 0x4000004000057882 */ /* 0x000fe20000000000 */
[----:B------:R-:W-:Y:S01]  /*0ef0*/  UIADD3 UR9, UR10, 0x202, URZ ;  /* 0x000002020a097890 */ /* 0x000fe2000fffe03f */
[----:B------:R-:W-:Y:S01]  /*0f00*/  HGMMA.64x64x16.F32 R24, gdesc[UR4].tnspB, RZ, !UPT ;  /* 0x40e00000041879f0 */ /* 0x000fe2000c7008ff */
[----:B------:R-:W-:-:S02]  /*0f10*/  UIADD3 UR4, UR10, 0x2, URZ ;  /* 0x000000020a047890 */ /* 0x000fc4000fffe03f */
[----:B------:R-:W-:Y:S01]  /*0f20*/  UIADD3 UR6, UR8, 0x80, URZ ;  /* 0x0000008008067890 */ /* 0x000fe2000fffe03f */
[----:B------:R-:W-:Y:S01]  /*0f30*/  UMOV UR5, 0x40000040 ;  /* 0x4000004000057882 */ /* 0x000fe20000000000 */
[----:B------:R-:W-:-:S07]  /*0f40*/  UMOV UR7, 0x40000040 ;  /* 0x4000004000077882 */ /* 0x000fce0000000000 */
[----:B------:R-:W-:Y:S01]  /*0f50*/  HGMMA.64x64x16.F32 R56, gdesc[UR4].tnspB, R56 ;  /* 0x40e00000043879f0 */ /* 0x000fe20008700838 */
[----:B------:R-:W-:Y:S01]  /*0f60*/  UMOV UR4, UR9 ;  /* 0x0000000900047c82 */ /* 0x000fe20008000000 */
[----:B------:R-:W-:Y:S01]  /*0f70*/  UMOV UR5, 0x40000040 ;  /* 0x4000004000057882 */ /* 0x000fe20000000000 */
[----:B------:R-:W-:Y:S01]  /*0f80*/  UIADD3 UR9, UR10, 0x204, URZ ;  /* 0x000002040a097890 */ /* 0x000fe2000fffe03f */
[----:B------:R-:W-:Y:S01]  /*0f90*/  HGMMA.64x64x16.F32 R24, gdesc[UR4].tnspB, R24 ;  /* 0x40e00000041879f0 */ /* 0x000fe20008700818 */
[----:B------:R-:W-:Y:S02]  /*0fa0*/  UIADD3 UR4, UR10, 0x4, URZ ;  /* 0x000000040a047890 */ /* 0x000fe4000fffe03f */
[----:B------:R-:W-:Y:S01]  /*0fb0*/  UIADD3 UR6, UR8, 0x100, URZ ;  /* 0x0000010008067890 */ /* 0x000fe2000fffe03f */
[----:B------:R-:W-:Y:S01]  /*0fc0*/  UMOV UR5, 0x40000040 ;  /* 0x4000004000057882 */ /* 0x000fe20000000000 */
[----:B------:R-:W-:-:S07]  /*0fd0*/  UMOV UR7, 0x40000040 ;  /* 0x4000004000077882 */ /* 0x000fce0000000000 */
[----:B------:R-:W-:Y:S01]  /*0fe0*/  HGMMA.64x64x16.F32 R56, gdesc[UR4].tnspB, R56 ;  /* 0x40e00000043879f0 */ /* 0x000fe20008700838 */
[----:B------:R-:W-:Y:S01]  /*0ff0*/  UMOV UR4, UR9 ;  /* 0x0000000900047c82 */ /* 0x000fe20008000000 */
[----:B------:R-:W-:Y:S02]  /*1000*/  UMOV UR5, 0x40000040 ;  /* 0x4000004000057882 */ /* 0x000fe40000000000 */
[----:B------:R-:W-:Y:S01]  /*1010*/  HGMMA.64x64x16.F32 R24, gdesc[UR4].tnspB, R24 ;  /* 0x40e00000041879f0 */ /* 0x000fe20008700818 */
[----:B------:R-:W-:Y:S02]  /*1020*/  UIADD3 UR4, UR10, 0x6, URZ ;  /* 0x000000060a047890 */ /* 0x000fe4000fffe03f */
[----:B------:R-:W-:Y:S02]  /*1030*/  UIADD3 UR6, UR8, 0x180, URZ ;  /* 0x0000018008067890 */ /* 0x000fe4000fffe03f */
[----:B------:R-:W-:Y:S01]  /*1040*/  UIADD3 UR8, UR10, 0x206, URZ ;  /* 0x000002060a087890 */ /* 0x000fe2000fffe03f */
[----:B------:R-:W-:Y:S01]  /*1050*/  UMOV UR5, 0x40000040 ;  /* 0x4000004000057882 */ /* 0x000fe20000000000 */
[----:B------:R-:W-:-:S05]  /*1060*/  UMOV UR7, 0x40000040 ;  /* 0x4000004000077882 */ /* 0x000fca0000000000 */
[----:B------:R-:W-:Y:S01]  /*1070*/  HGMMA.64x64x16.F32 R56, gdesc[UR4].tnspB, R56 ;  /* 0x40e00000043879f0 */ /* 0x000fe20008700838 */
[----:B------:R-:W-:Y:S01]  /*1080*/  UMOV UR4, UR8 ;  /* 0x0000000800047c82 */ /* 0x000fe20008000000 */
[----:B------:R-:W-:Y:S02]  /*1090*/  UMOV UR5, 0x40000040 ;  /* 0x4000004000057882 */ /* 0x000fe40000000000 */
[----:B------:R-:W-:Y:S01]  /*10a0*/  HGMMA.64x64x16.F32 R24, gdesc[UR4].tnspB, R24, gsb0 ;  /* 0x40e00000041879f0 */ /* 0x000fe20008000818 */
[----:B------:R-:W-:-:S05]  /*10b0*/  UMOV UR4, 0x1 ;  /* 0x0000000100047882 */ /* 0x000fca0000000000 */
.L_x_15:
[----:B0-----:R-:W-:-:S05]  /*10c0*/  VIMNMX R6, R5, 0x1, PT ;  /* 0x0000000105067848 */ /* 0x001fca0003fe0100 */
[----:B------:R-:W-:-:S05]  /*10d0*/  IMAD.IADD R6, R5, 0x1, -R6 ;  /* 0x0000000105067824 */ /* 0x000fca00078e0a06 */
[----:B------:R-:W-:-:S13]  /*10e0*/  ISETP.GE.AND P1, PT, R6, 0x1, PT ;  /* 0x000000010600780c */ /* 0x000fda0003f26270 */
[----:B------:R-:W-:Y:S05]  /*10f0*/  @!P1 BRA `(.L_x_18) ;  /* 0x0000000400589947 */ /* 0x000fea0003800000 */
[----:B------:R-:W0:Y:S01]  /*1100*/  S2UR UR6, SR_CgaCtaId ;  /* 0x00000000000679c3 */ /* 0x000e220000008800 */
[----:B------:R-:W-:Y:S01]  /*1110*/  UMOV UR5, 0x400 ;  /* 0x0000040000057882 */ /* 0x000fe20000000000 */
[----:B------:R-:W-:Y:S01]  /*1120*/  LOP3.LUT R11, R3, 0x1, RZ, 0xfc, !PT ;  /* 0x00000001030b7812 */ /* 0x000fe200078efcff */
[----:B------:R-:W-:Y:S01]  /*1130*/  IMAD.MOV.U32 R10, RZ, RZ, RZ ;  /* 0x000000ffff0a7224 */ /* 0x000fe200078e00ff */
[----:B------:R-:W-:Y:S01]  /*1140*/  UISETP.NE.U32.AND UP0, UPT, UR4, URZ, UPT ;  /* 0x0000003f0400728c */ /* 0x000fe2000bf05070 */
[----:B------:R-:W-:Y:S02]  /*1150*/  IMAD.MOV.U32 R5, RZ, RZ, R6 ;  /* 0x000000ffff057224 */ /* 0x000fe400078e0006 */
[----:B------:R-:W-:Y:S01]  /*1160*/  IMAD.MOV.U32 R7, RZ, RZ, RZ ;  /* 0x000000ffff077224 */ /* 0x000fe200078e00ff */
[----:B0-----:R-:W-:-:S04]  /*1170*/  ULEA UR14, UR6, UR5, 0x18 ;  /* 0x00000005060e7291 */ /* 0x001fc8000f8ec03f */
[----:B------:R-:W-:Y:S02]  /*1180*/  USHF.R.U32.HI UR5, URZ, 0x4, UR14 ;  /* 0x000000043f057899 */ /* 0x000fe4000801160e */
[----:B------:R-:W-:Y:S02]  /*1190*/  UIADD3 UR6, UR14, 0x24000, URZ ;  /* 0x000240000e067890 */ /* 0x000fe4000fffe03f */
[----:B------:R-:W-:Y:S02]  /*11a0*/  ULOP3.LUT UR5, UR5, 0x3fff, URZ, 0xc0, !UPT ;  /* 0x00003fff05057892 */ /* 0x000fe4000f8ec03f */
[----:B------:R-:W-:Y:S02]  /*11b0*/  USHF.R.U32.HI UR6, URZ, 0x4, UR6 ;  /* 0x000000043f067899 */ /* 0x000fe40008011606 */
[----:B------:R-:W-:Y:S02]  /*11c0*/  ULOP3.LUT UR15, UR5, 0x10000, URZ, 0xfc, !UPT ;  /* 0x00010000050f7892 */ /* 0x000fe4000f8efc3f */
[----:B------:R-:W-:-:S12]  /*11d0*/  ULOP3.LUT UR16, UR6, 0x3fff, URZ, 0xc0, !UPT ;  /* 0x00003fff06107892 */ /* 0x000fd8000f8ec03f */
.L_x_23:
[----:B------:R-:W-:-:S13]  /*11e0*/  ISETP.NE.AND P2, PT, R11, 0x3, PT ;  /* 0x000000030b00780c */ /* 0x000fda0003f45270 */
[----:B------:R-:W-:Y:S05]  /*11f0*/  @!P2 BRA `(.L_x_19) ;  /* 0x000000000004a947 */ /* 0x000fea0003800000 */
[----:B------:R-:W-:Y:S01]  /*1200*/  BPT.TRAP 0x1 ;  /* 0x000000040000795c */ /* 0x000fe20000300000 */
.L_x_19:
[----:B------:R-:W-:Y:S01]  /*1210*/  SHF.L.U32 R8, R10, 0x1f, RZ ;  /* 0x0000001f0a087819 */ /* 0x000fe200000006ff */
[----:B------:R-:W-:-:S12]  /*1220*/  ULEA UR5, UR4, UR14, 0x3 ;  /* 0x0000000e04057291 */ /* 0x000fd8000f8e183f */
.L_x_20:
[----:B0-----:R-:W-:-:S04]  /*1230*/  IMAD.U32 R9, RZ, RZ, UR5 ;  /* 0x00000005ff097e24 */ /* 0x001fc8000f8e00ff */
[----:B------:R0:W1:Y:S03]  /*1240*/  SYNCS.PHASECHK.TRANS64.TRYWAIT P1, [R9+URZ+0x36000], R8 ;  /* 0x03600008090075a7 */ /* 0x000066000802017f */
[----:B-1----:R-:W-:Y:S05]  /*1250*/  @!P1 NANOSLEEP.SYNCS 0x989680 ;  /* 0x009896800000995d */ /* 0x002fea0003900000 */
[----:B------:R-:W1:Y:S02]  /*1260*/  @!P1 SYNCS.PHASECHK.TRANS64 P1, [R9+URZ+0x36000], R8 ;  /* 0x03600008090095a7 */ /* 0x000e64000802007f */
[----:B-1----:R-:W-:Y:S05]  /*1270*/  @!P1 BRA `(.L_x_20) ;  /* 0xfffffffc00ec9947 */ /* 0x002fea000383ffff */
[----:B------:R-:W-:Y:S01]  /*1280*/  ULEA UR6, UR4, UR15, 0xa ;  /* 0x0000000f04067291 */ /* 0x000fe2000f8e503f */
[----:B------:R-:W-:Y:S01]  /*1290*/  WARPGROUP.ARRIVE ;  /* 0x00000000000079c5 */ /* 0x000fe20000000000 */
[----:B------:R-:W-:Y:S02]  /*12a0*/  ULEA UR5, UR4, UR16, 0x9 ;  /* 0x0000001004057291 */ /* 0x000fe4000f8e483f */
[----:B------:R-:W-:Y:S01]  /*12b0*/  UIADD3 UR7, UR6, 0x200, URZ ;  /* 0x0000020006077890 */ /* 0x000fe2000fffe03f */
[----:B------:R-:W-:Y:S02]  /*12c0*/  UMOV UR11, 0x40000040 ;  /* 0x40000040000b7882 */ /* 0x000fe40000000000 */
[----:B------:R-:W-:Y:S01]  /*12d0*/  UMOV UR8, UR6 ;  /* 0x0000000600087c82 */ /* 0x000fe20008000000 */
[----:B------:R-:W-:Y:S01]  /*12e0*/  UMOV UR9, 0x40000040 ;  /* 0x4000004000097882 */ /* 0x000fe20000000000 */
[----:B------:R-:W-:Y:S02]  /*12f0*/  UMOV UR10, UR5 ;  /* 0x00000005000a7c82 */ /* 0x000fe40008000000 */
[----:B------:R-:W-:Y:S01]  /*1300*/  HGMMA.64x64x16.F32 R56, gdesc[UR8].tnspB, R56, UP0 ;  /* 0x40e00000083879f0 */ /* 0x000fe2000bf00838 */
[----:B------:R-:W-:Y:S01]  /*1310*/  UMOV UR8, UR7 ;  /* 0x0000000700087c82 */ /* 0x000fe20008000000 */
[----:B------:R-:W-:Y:S01]  /*1320*/  UMOV UR9, 0x40000040 ;  /* 0x4000004000097882 */ /* 0x000fe20000000000 */
[----:B------:R-:W-:Y:S01]  /*1330*/  UIADD3 UR7, UR6, 0x202, URZ ;  /* 0x0000020206077890 */ /* 0x000fe2000fffe03f */
[----:B------:R-:W-:Y:S01]  /*1340*/  HGMMA.64x64x16.F32 R24, gdesc[UR8].tnspB, R24, UP0 ;  /* 0x40e00000081879f0 */ /* 0x000fe2000bf00818 */
        /* <DEDUP_REMOVED lines=25> */
[----:B------:R-:W-:Y:S03]  /*14e0*/  HGMMA.64x64x16.F32 R24, gdesc[UR8].tnspB, R24, gsb0 ;  /* 0x40e00000081879f0 */ /* 0x000fe60008000818 */
[----:B------:R-:W-:Y:S02]  /*14f0*/  WARPGROUP.DEPBAR.LE gsb0, 0x1 ;  /* 0x00008000000079c5 */ /* 0x000fe40000010100 */
[----:B------:R-:W-:Y:S05]  /*1500*/  @!P2 BRA `(.L_x_21) ;  /* 0x000000000004a947 */ /* 0x000fea0003800000 */
[----:B------:R-:W-:Y:S01]  /*1510*/  BPT.TRAP 0x1 ;  /* 0x000000040000795c */ /* 0x000fe20000300000 */
.L_x_21:
[----:B------:R-:W-:-:S13]  /*1520*/  ISETP.NE.AND P1, PT, R4, RZ, PT ;  /* 0x000000ff0400720c */ /* 0x000fda0003f25270 */
[----:B0-----:R-:W-:-:S05]  /*1530*/  @P1 LEA R8, R7, UR14, 0x3 ;  /* 0x0000000e07081c11 */ /* 0x001fca000f8e18ff */
[----:B------:R-:W-:-:S05]  /*1540*/  @P1 VIADD R9, R8, 0x36048 ;  /* 0x0003604808091836 */ /* 0x000fca0000000000 */
[----:B------:R-:W-:-:S04]  /*1550*/  @P1 PRMT R9, R2, 0x654, R9 ;  /* 0x0000065402091816 */ /* 0x000fc80000000009 */
[----:B------:R0:W-:Y:S01]  /*1560*/  @P1 SYNCS.ARRIVE.TRANS64.RED.A1T0 RZ, [R9+URZ], RZ ;  /* 0x000000ff09ff19a7 */ /* 0x0001e2000810043f */
[----:B------:R-:W-:-:S13]  /*1570*/  ISETP.GT.U32.AND P1, PT, R3, 0x1, PT ;  /* 0x000000010300780c */ /* 0x000fda0003f24070 */
[----:B0-----:R-:W-:Y:S05]  /*1580*/  @P1 BRA `(.L_x_22) ;  /* 0x0000000000041947 */ /* 0x001fea0003800000 */
[----:B------:R-:W-:Y:S01]  /*1590*/  BPT.TRAP 0x1 ;  /* 0x000000040000795c */ /* 0x000fe20000300000 */
.L_x_22:
[----:B------:R-:W-:Y:S01]  /*15a0*/  UIADD3 UR4, UR4, 0x1, URZ ;  /* 0x0000000104047890 */ /* 0x000fe2000fffe03f */
[----:B------:R-:W-:Y:S01]  /*15b0*/  ISETP.GT.AND P2, PT, R5, 0x1, PT ;  /* 0x000000010500780c */ /* 0x000fe20003f44270 */
[----:B------:R-:W-:Y:S02]  /*15c0*/  VIADD R7, R7, 0x1 ;  /* 0x0000000107077836 */ /* 0x000fe40000000000 */
[----:B------:R-:W-:Y:S01]  /*15d0*/  UISETP.NE.AND UP0, UPT, UR4, 0x9, UPT ;  /* 0x000000090400788c */ /* 0x000fe2000bf05270 */
[----:B------:R-:W-:Y:S02]  /*15e0*/  VIADD R5, R5, 0xffffffff ;  /* 0xffffffff05057836 */ /* 0x000fe40000000000 */
[C---:B------:R-:W-:Y:S01]  /*15f0*/  ISETP.NE.AND P1, PT, R7.reuse, 0x9, PT ;  /* 0x000000090700780c */ /* 0x040fe20003f25270 */
[----:B------:R-:W-:Y:S02]  /*1600*/  USEL UR5, URZ, 0x1, UP0 ;  /* 0x000000013f057887 */ /* 0x000fe40008000000 */
[----:B------:R-:W-:Y:S01]  /*1610*/  USEL UR4, UR4, URZ, UP0 ;  /* 0x0000003f04047287 */ /* 0x000fe20008000000 */
[----:B------:R-:W-:Y:S01]  /*1620*/  SEL R7, R7, RZ, P1 ;  /* 0x000000ff07077207 */ /* 0x000fe20000800000 */
[----:B------:R-:W-:-:S02]  /*1630*/  UPLOP3.LUT UP0, UPT, UPT, UPT, UPT, 0x80, 0x0 ;  /* 0x000000000000789c */ /* 0x000fc40003f0f070 */
[----:B------:R-:W-:Y:S01]  /*1640*/  LOP3.LUT R10, R10, UR5, RZ, 0x3c, !PT ;  /* 0x000000050a0a7c12 */ /* 0x000fe2000f8e3cff */
[----:B------:R-:W-:Y:S08]  /*1650*/  @P2 BRA `(.L_x_23) ;  /* 0xfffffff800e02947 */ /* 0x000ff0000383ffff */
.L_x_18:
[----:B------:R-:W-:Y:S02]  /*1660*/  WARPGROUP.DEPBAR.LE gsb0, 0x0 ;  /* 0x00008000000079c5 */ /* 0x000fe40000010000 */
[----:B------:R-:W-:Y:S05]  /*1670*/  @!P0 BRA `(.L_x_24) ;  /* 0x0000000000548947 */ /* 0x000fea0003800000 */
[----:B------:R-:W-:-:S04]  /*1680*/  LOP3.LUT R5, R3, 0x1, RZ, 0xfc, !PT ;  /* 0x0000000103057812 */ /* 0x000fc800078efcff */
[----:B------:R-:W-:-:S13]  /*1690*/  ISETP.NE.AND P0, PT, R5, 0x3, PT ;  /* 0x000000030500780c */ /* 0x000fda0003f05270 */
[----:B------:R-:W-:Y:S05]  /*16a0*/  @!P0 BRA `(.L_x_25) ;  /* 0x0000000000048947 */ /* 0x000fea0003800000 */
[----:B------:R-:W-:Y:S01]  /*16b0*/  BPT.TRAP 0x1 ;  /* 0x000000040000795c */ /* 0x000fe20000300000 */
.L_x_25:
[----:B------:R-:W-:Y:S01]  /*16c0*/  ISETP.NE.AND P0, PT, R4, RZ, PT ;  /* 0x000000ff0400720c */ /* 0x000fe20003f05270 */
[----:B------:R-:W-:Y:S01]  /*16d0*/  BSSY B0, `(.L_x_26) ;  /* 0x000000d000007945 */ /* 0x000fe20003800000 */
[----:B------:R-:W-:-:S11]  /*16e0*/  ISETP.GT.U32.AND P1, PT, R3, 0x1, PT ;  /* 0x000000010300780c */ /* 0x000fd60003f24070 */
[----:B------:R-:W-:Y:S05]  /*16f0*/  @!P0 BRA `(.L_x_27) ;  /* 0x0000000000288947 */ /* 0x000fea0003800000 */
[----:B------:R-:W0:Y:S01]  /*1700*/  S2R R8, SR_CgaCtaId ;  /* 0x0000000000087919 */ /* 0x000e220000008800 */
[----:B------:R-:W-:Y:S01]  /*1710*/  IMAD.WIDE.U32 R4, R6, 0x38e38e39, RZ ;  /* 0x38e38e3906047825 */ /* 0x000fe200078e00ff */
[----:B------:R-:W-:-:S04]  /*1720*/  MOV R3, 0x400 ;  /* 0x0000040000037802 */ /* 0x000fc80000000f00 */
[----:B------:R-:W-:-:S05]  /*1730*/  SHF.R.U32.HI R5, RZ, 0x1, R5 ;  /* 0x00000001ff057819 */ /* 0x000fca0000011605 */
[----:B------:R-:W-:Y:S01]  /*1740*/  IMAD R6, R5, -0x9, R6 ;  /* 0xfffffff705067824 */ /* 0x000fe200078e0206 */
[----:B0-----:R-:W-:-:S05]  /*1750*/  LEA R3, R8, R3, 0x18 ;  /* 0x0000000308037211 */ /* 0x001fca00078ec0ff */
[----:B------:R-:W-:-:S04]  /*1760*/  IMAD R6, R6, 0x8, R3 ;  /* 0x0000000806067824 */ /* 0x000fc800078e0203 */
[----:B------:R-:W-:-:S05]  /*1770*/  VIADD R3, R6, 0x36048 ;  /* 0x0003604806037836 */ /* 0x000fca0000000000 */
[----:B------:R-:W-:-:S04]  /*1780*/  PRMT R3, R2, 0x654, R3 ;  /* 0x0000065402037816 */ /* 0x000fc80000000003 */
[----:B------:R0:W-:Y:S03]  /*1790*/  SYNCS.ARRIVE.TRANS64.RED.A1T0 RZ, [R3+URZ], RZ ;  /* 0x000000ff03ff79a7 */ /* 0x0001e6000810043f */
.L_x_27:
[----:B------:R-:W-:Y:S05]  /*17a0*/  BSYNC B0 ;  /* 0x0000000000007941 */ /* 0x000fea0003800000 */
.L_x_26:
[----:B------:R-:W-:Y:S05]  /*17b0*/  @P1 BRA `(.L_x_24) ;  /* 0x0000000000041947 */ /* 0x000fea0003800000 */
[----:B------:R-:W-:Y:S01]  /*17c0*/  BPT.TRAP 0x1 ;  /* 0x000000040000795c */ /* 0x000fe20000300000 */
.L_x_24:
[----:B------:R-:W0:Y:S01]  /*17d0*/  S2R R2, SR_TID.X ;  /* 0x0000000000027919 */ /* 0x000e220000002100 */
[----:B------:R-:W-:Y:S01]  /*17e0*/  ULDC.64 UR4, c[0x0][0x280] ;  /* 0x0000a00000047ab9 */ /* 0x000fe20000000a00 */
[----:B------:R-:W1:Y:S01]  /*17f0*/  S2R R4, SR_CTAID.Y ;  /* 0x0000000000047919 */ /* 0x000e620000002600 */
[----:B------:R-:W2:Y:S01]  /*1800*/  S2R R9, SR_CTAID.X ;  /* 0x0000000000097919 */ /* 0x000ea20000002500 */
[----:B0-----:R-:W-:-:S04]  /*1810*/  SHF.R.S32.HI R3, RZ, 0x1f, R2 ;  /* 0x0000001fff037819 */ /* 0x001fc80000011402 */
[----:B------:R-:W-:Y:S01]  /*1820*/  LEA.HI R3, R3, R2, RZ, 0x7 ;  /* 0x0000000203037211 */ /* 0x000fe200078f38ff */
[----:B-1----:R-:W-:-:S03]  /*1830*/  IMAD.SHL.U32 R4, R4, 0x40, RZ ;  /* 0x0000004004047824 */ /* 0x002fc600078e00ff */
[----:B------:R-:W-:Y:S01]  /*1840*/  LOP3.LUT R3, R3, 0xffffff80, RZ, 0xc0, !PT ;  /* 0xffffff8003037812 */ /* 0x000fe200078ec0ff */
[----:B--2---:R-:W-:Y:S01]  /*1850*/  IMAD.SHL.U32 R8, R9, 0x80, RZ ;  /* 0x0000008009087824 */ /* 0x004fe200078e00ff */
[----:B------:R-:W-:-:S03]  /*1860*/  ISETP.GE.AND P0, PT, R4, UR5, PT ;  /* 0x0000000504007c0c */ /* 0x000fc6000bf06270 */
[----:B------:R-:W-:Y:S01]  /*1870*/  IMAD.IADD R10, R2, 0x1, -R3 ;  /* 0x00000001020a7824 */ /* 0x000fe200078e0a03 */
[----:B------:R-:W-:-:S04]  /*1880*/  ISETP.GE.OR P0, PT, R8, UR4, P0 ;  /* 0x0000000408007c0c */ /* 0x000fc80008706670 */
[----:B------:R-:W-:-:S04]  /*1890*/  SHF.R.S32.HI R7, RZ, 0x1f, R10 ;  /* 0x0000001fff077819 */ /* 0x000fc8000001140a */
[----:B------:R-:W-:-:S04]  /*18a0*/  LEA.HI R2, R7, R10, RZ, 0x2 ;  /* 0x0000000a07027211 */ /* 0x000fc800078f10ff */
[--C-:B------:R-:W-:Y:S02]  /*18b0*/  SHF.R.S32.HI R16, RZ, 0x2, R2.reuse ;  /* 0x00000002ff107819 */ /* 0x100fe40000011402 */
[----:B------:R-:W-:-:S04]  /*18c0*/  SHF.R.S32.HI R3, RZ, 0x1f, R2 ;  /* 0x0000001fff037819 */ /* 0x000fc80000011402 */
[----:B------:R-:W-:-:S04]  /*18d0*/  LEA.HI R3, R3, R16, RZ, 0x3 ;  /* 0x0000001003037211 */ /* 0x000fc800078f18ff */
[----:B------:R-:W-:Y:S01]  /*18e0*/  LOP3.LUT R17, R3, 0xfffffff8, RZ, 0xc0, !PT ;  /* 0xfffffff803117812 */ /* 0x000fe200078ec0ff */
[----:B------:R-:W-:Y:S06]  /*18f0*/  @P0 EXIT ;  /* 0x000000000000094d */ /* 0x000fec0003800000 */
[----:B------:R-:W-:Y:S01]  /*1900*/  LOP3.LUT R5, R2, 0x7ffffffc, RZ, 0xc0, !PT ;  /* 0x7ffffffc02057812 */ /* 0x000fe200078ec0ff */
[----:B------:R-:W-:Y:S01]  /*1910*/  IMAD.IADD R16, R16, 0x1, -R17 ;  /* 0x0000000110107824 */ /* 0x000fe200078e0a11 */
[----:B------:R-:W0:Y:S01]  /*1920*/  LDC.64 R2, c[0x0][0x5d0] ;  /* 0x00017400ff027b82 */ /* 0x000e220000000a00 */
[----:B------:R-:W-:Y:S02]  /*1930*/  LEA.HI R6, R7, R10, RZ, 0x5 ;  /* 0x0000000a07067211 */ /* 0x000fe400078f28ff */
[----:B------:R-:W-:Y:S01]  /*1940*/  IMAD.IADD R5, R10, 0x1, -R5 ;  /* 0x000000010a057824 */ /* 0x000fe200078e0a05 */
[----:B------:R-:W-:Y:S02]  /*1950*/  SHF.R.S32.HI R17, RZ, 0x1f, R16 ;  /* 0x0000001fff117819 */ /* 0x000fe40000011410 */
[----:B------:R-:W-:Y:S01]  /*1960*/  SHF.R.S32.HI R11, RZ, 0x5, R6 ;  /* 0x00000005ff0b7819 */ /* 0x000fe20000011406 */
[----:B------:R-:W-:Y:S01]  /*1970*/  IMAD.SHL.U32 R5, R5, 0x2, RZ ;  /* 0x0000000205057824 */ /* 0x000fe200078e00ff */
[----:B----45:R-:W-:Y:S01]  /*1980*/  FSETP.NEU.AND P1, PT, R14, RZ, PT ;  /* 0x000000ff0e00720b */ /* 0x030fe20003f2d000 */
[----:B------:R-:W-:-:S03]  /*1990*/  IMAD.WIDE R6, R9, 0x80, R16 ;  /* 0x0000008009067825 */ /* 0x000fc600078e0210 */
[----:B------:R-:W-:Y:S01]  /*19a0*/  SHF.R.S32.HI R9, RZ, 0x1f, R5 ;  /* 0x0000001fff097819 */ /* 0x000fe20000011405 */
[C---:B------:R-:W-:Y:S01]  /*19b0*/  IMAD R13, R11.reuse, -0x10, -R8 ;  /* 0xfffffff00b0d7824 */ /* 0x040fe200078e0a08 */
[C---:B------:R-:W-:Y:S01]  /*19c0*/  IADD3 R8, P0, R4.reuse, R5, RZ ;  /* 0x0000000504087210 */ /* 0x040fe20007f1e0ff */
[----:B------:R-:W-:Y:S01]  /*19d0*/  IMAD.WIDE R6, R11, 0x10, R6 ;  /* 0x000000100b067825 */ /* 0x000fe200078e0206 */
[----:B---3--:R-:W-:Y:S02]  /*19e0*/  IADD3 R15, -R5, UR5, -R4 ;  /* 0x00000005050f7c10 */ /* 0x008fe4000fffe904 */
[----:B------:R-:W-:Y:S02]  /*19f0*/  LEA.HI.X.SX32 R9, R4, R9, 0x1, P0 ;  /* 0x0000000904097211 */ /* 0x000fe400000f0eff */
[----:B------:R-:W-:Y:S02]  /*1a00*/  IADD3 R16, R13, UR4, -R16 ;  /* 0x000000040d107c10 */ /* 0x000fe4000fffe810 */
[----:B------:R-:W-:Y:S01]  /*1a10*/  ISETP.GT.AND P4, PT, R15, RZ, PT ;  /* 0x000000ff0f00720c */ /* 0x000fe20003f84270 */
[-C--:B0-----:R-:W-:Y:S01]  /*1a20*/  IMAD R4, R7, R2.reuse, RZ ;  /* 0x0000000207047224 */ /* 0x081fe200078e02ff */
[----:B------:R-:W-:Y:S01]  /*1a30*/  SHF.L.U64.HI R19, R2, 0x3, R3 ;  /* 0x0000000302137819 */ /* 0x000fe20000010203 */
[----:B------:R-:W-:Y:S01]  /*1a40*/  IMAD.WIDE.U32 R10, R6, R2, R8 ;  /* 0x00000002060a7225 */ /* 0x000fe200078e0008 */
[----:B------:R-:W-:-:S02]  /*1a50*/  P2R R5, PR, RZ, 0x10 ;  /* 0x00000010ff057803 */ /* 0x000fc40000000000 */
[----:B------:R-:W-:Y:S01]  /*1a60*/  ISETP.GT.AND P0, PT, R16, RZ, P4 ;  /* 0x000000ff1000720c */ /* 0x000fe20002704270 */
[----:B------:R-:W-:Y:S01]  /*1a70*/  IMAD R13, R6, R3, R4 ;  /* 0x00000003060d7224 */ /* 0x000fe200078e0204 */
[C---:B------:R-:W-:Y:S01]  /*1a80*/  SHF.L.U64.HI R18, R2.reuse, 0x6, R3 ;  /* 0x0000000602127819 */ /* 0x040fe20000010203 */
[C---:B------:R-:W-:Y:S02]  /*1a90*/  IMAD.SHL.U32 R20, R2.reuse, 0x8, RZ ;  /* 0x0000000802147824 */ /* 0x040fe400078e00ff */
[----:B------:R-:W-:Y:S02]  /*1aa0*/  IMAD.SHL.U32 R17, R2, 0x40, RZ ;  /* 0x0000004002117824 */ /* 0x000fe400078e00ff */
[----:B------:R-:W-:Y:S01]  /*1ab0*/  IMAD.IADD R13, R11, 0x1, R13 ;  /* 0x000000010b0d7824 */ /* 0x000fe200078e020d */
[----:B------:R-:W-:Y:S06]  /*1ac0*/  @!P1 BRA `(.L_x_28) ;  /* 0x00000030008c9947 */ /* 0x000fec0003800000 */
[----:B------:R-:W-:Y:S01]  /*1ad0*/  ULDC.64 UR6, c[0x0][0x5b0] ;  /* 0x00016c0000067ab9 */ /* 0x000fe20000000a00 */
[----:B------:R-:W-:Y:S01]  /*1ae0*/  ULDC.64 UR8, c[0x0][0x5a8] ;  /* 0x00016a0000087ab9 */ /* 0x000fe20000000a00 */
[----:B------:R-:W-:Y:S01]  /*1af0*/  IMAD R21, R7, UR6, RZ ;  /* 0x0000000607157c24 */ /* 0x000fe2000f8e02ff */
[----:B------:R-:W-:Y:S01]  /*1b00*/  ULDC.64 UR4, c[0x0][0x5c8] ;  /* 0x0001720000047ab9 */ /* 0x000fe20000000a00 */
[----:B------:R-:W-:-:S04]  /*1b10*/  IMAD.WIDE.U32 R2, R6, UR6, R8 ;  /* 0x0000000606027c25 */ /* 0x000fc8000f8e0008 */
[----:B------:R-:W-:Y:S01]  /*1b20*/  IMAD R21, R6, UR7, R21 ;  /* 0x0000000706157c24 */ /* 0x000fe2000f8e0215 */
[----:B------:R-:W-:-:S03]  /*1b30*/  LEA R4, P1, R2, UR8, 0x1 ;  /* 0x0000000802047c11 */ /* 0x000fc6000f8208ff */
[----:B------:R-:W-:-:S05]  /*1b40*/  IMAD.IADD R3, R3, 0x1, R21 ;  /* 0x0000000103037824 */ /* 0x000fca00078e0215 */
[----:B------:R-:W-:-:S05]  /*1b50*/  LEA.HI.X R5, R2, UR9, R3, 0x1, P1 ;  /* 0x0000000902057c11 */ /* 0x000fca00088f0c03 */
[----:B------:R-:W2:Y:S01]  /*1b60*/  @P0 LDG.E.LTC128B.U16 R22, desc[UR12][R4.64] ;  /* 0x0000000c04160981 */ /* 0x000ea2000c1e1520 */
[----:B------:R-:W-:Y:S01]  /*1b70*/  ISETP.GT.AND P3, PT, R15, 0x1, PT ;  /* 0x000000010f00780c */ /* 0x000fe20003f64270 */
[----:B------:R-:W-:Y:S01]  /*1b80*/  BSSY B0, `(.L_x_29) ;  /* 0x000000c000007945 */ /* 0x000fe20003800000 */
[----:B------:R-:W-:Y:S02]  /*1b90*/  LEA R2, P2, R10, UR4, 0x1 ;  /* 0x000000040a027c11 */ /* 0x000fe4000f8408ff */
[----:B------:R-:W-:Y:S01]  /*1ba0*/  ISETP.GT.AND P1, PT, R16, RZ, P3 ;  /* 0x000000ff1000720c */ /* 0x000fe20001f24270 */
[----:B--2---:R-:W-:-:S05]  /*1bb0*/  HADD2.F32 R3, -RZ, R22.H0_H0 ;  /* 0x20000016ff037230 */ /* 0x004fca0000004100 */
[----:B------:R-:W-:-:S04]  /*1bc0*/  FMUL R3, R3, R14 ;  /* 0x0000000e03037220 */ /* 0x000fc80000400000 */
[----:B------:R-:W-:-:S05]  /*1bd0*/  FFMA R3, R56, R0, R3 ;  /* 0x0000000038037223 */ /* 0x000fca0000000003 */
[----:B------:R-:W-:Y:S02]  /*1be0*/  F2FP.F16.F32.PACK_AB R11, RZ, R3 ;  /* 0x00000003ff0b723e */ /* 0x000fe400000000ff */
[----:B------:R-:W-:Y:S02]  /*1bf0*/  P2R R3, PR, RZ, 0x8 ;  /* 0x00000008ff037803 */ /* 0x000fe40000000000 */
[----:B------:R-:W-:-:S05]  /*1c00*/  LEA.HI.X R3, R10, UR5, R13, 0x1, P2 ;  /* 0x000000050a037c11 */ /* 0x000fca00090f0c0d */
[----:B------:R0:W-:Y:S01]  /*1c10*/  @P0 STG.E.U16 desc[UR12][R2.64], R11 ;  /* 0x0000000b02000986 */ /* 0x0001e2000c10150c */
[----:B------:R-:W-:Y:S05]  /*1c20*/  @!P1 BRA `(.L_x_30) ;  /* 0x0000000000049947 */ /* 0x000fea0003800000 */
[----:B------:R1:W5:Y:S02]  /*1c30*/  LDG.E.LTC128B.U16 R22, desc[UR12][R4.64+0x2] ;  /* 0x0000020c04167981 */ /* 0x000364000c1e1520 */
.L_x_30:
[----:B------:R-:W-:Y:S05]  /*1c40*/  BSYNC B0 ;  /* 0x0000000000007941 */ /* 0x000fea0003800000 */
.L_x_29:
[----:B------:R-:W-:Y:S01]  /*1c50*/  USHF.L.U32 UR4, UR6, 0x3, URZ ;  /* 0x0000000306047899 */ /* 0x000fe2000800063f */
[----:B-----5:R-:W-:Y:S01]  /*1c60*/  HADD2.F32 R13, -RZ, R22.H0_H0 ;  /* 0x20000016ff0d7230 */ /* 0x020fe20000004100 */
[----:B------:R-:W-:Y:S01]  /*1c70*/  USHF.L.U64.HI UR5, UR6, 0x3, UR7 ;  /* 0x0000000306057899 */ /* 0x000fe20008010207 */
[----:B------:R-:W-:-:S03]  /*1c80*/  ISETP.GT.AND P0, PT, R16, 0x8, P4 ;  /* 0x000000081000780c */ /* 0x000fc60002704270 */
[----:B------:R-:W-:Y:S02]  /*1c90*/  IMAD.U32 R10, RZ, RZ, UR4 ;  /* 0x00000004ff0a7e24 */ /* 0x000fe4000f8e00ff */
[----:B------:R-:W-:Y:S01]  /*1ca0*/  FMUL R56, R13, R14 ;  /* 0x0000000e0d387220 */ /* 0x000fe20000400000 */
[----:B0-----:R-:W-:-:S03]  /*1cb0*/  IMAD.U32 R11, RZ, RZ, UR5 ;  /* 0x00000005ff0b7e24 */ /* 0x001fc6000f8e00ff */
[----:B------:R-:W-:Y:S01]  /*1cc0*/  FFMA R56, R57, R0, R56 ;  /* 0x0000000039387223 */ /* 0x000fe20000000038 */
[----:B------:R-:W-:-:S04]  /*1cd0*/  IMAD.WIDE.U32 R12, R6, UR6, R10 ;  /* 0x00000006060c7c25 */ /* 0x000fc8000f8e000a */
[----:B------:R-:W-:Y:S02]  /*1ce0*/  F2FP.F16.F32.PACK_AB R57, RZ, R56 ;  /* 0x00000038ff39723e */ /* 0x000fe400000000ff */
[----:B------:R-:W-:-:S03]  /*1cf0*/  IADD3 R23, P2, R8, R12, RZ ;  /* 0x0000000c08177210 */ /* 0x000fc60007f5e0ff */
[----:B------:R0:W-:Y:S01]  /*1d00*/  @P1 STG.E.U16 desc[UR12][R2.64+0x2], R57 ;  /* 0x0000023902001986 */ /* 0x0001e2000c10150c */
[----:B------:R-:W-:Y:S02]  /*1d10*/  IADD3.X R56, R9, R21, R13, P2, !PT ;  /* 0x0000001509387210 */ /* 0x000fe400017fe40d */
[----:B------:R-:W-:-:S04]  /*1d20*/  LEA R12, P2, R23, UR8, 0x1 ;  /* 0x00000008170c7c11 */ /* 0x000fc8000f8408ff */
[----:B------:R-:W-:-:S05]  /*1d30*/  LEA.HI.X R13, R23, UR9, R56, 0x1, P2 ;  /* 0x00000009170d7c11 */ /* 0x000fca00090f0c38 */
[----:B------:R-:W2:Y:S01]  /*1d40*/  @P0 LDG.E.LTC128B.U16 R22, desc[UR12][R12.64] ;  /* 0x0000000c0c160981 */ /* 0x000ea2000c1e1520 */
[C---:B------:R-:W-:Y:S01]  /*1d50*/  IMAD.SHL.U32 R23, R20.reuse, 0x2, RZ ;  /* 0x0000000214177824 */ /* 0x040fe200078e00ff */
[----:B------:R-:W-:Y:S01]  /*1d60*/  SHF.L.U64.HI R19, R20, 0x1, R19 ;  /* 0x0000000114137819 */ /* 0x000fe20000010213 */
[----:B------:R-:W-:Y:S01]  /*1d70*/  BSSY B0, `(.L_x_31) ;  /* 0x000000b000007945 */ /* 0x000fe20003800000 */
[----:B------:R-:W-:Y:S02]  /*1d80*/  ISETP.GT.AND P1, PT, R16, 0x8, P3 ;  /* 0x000000081000780c */ /* 0x000fe40001f24270 */
[----:B------:R-:W-:Y:S01]  /*1d90*/  IADD3 R20, P2, R23, R2, RZ ;  /* 0x0000000217147210 */ /* 0x000fe20007f5e0ff */
[----:B--2---:R-:W-:-:S05]  /*1da0*/  HADD2.F32 R21, -RZ, R22.H0_H0 ;  /* 0x20000016ff157230 */ /* 0x004fca0000004100 */
[----:B------:R-:W-:-:S04]  /*1db0*/  FMUL R21, R21, R14 ;  /* 0x0000000e15157220 */ /* 0x000fc80000400000 */
[----:B------:R-:W-:-:S05]  /*1dc0*/  FFMA R21, R58, R0, R21 ;  /* 0x000000003a157223 */ /* 0x000fca0000000015 */
[----:B------:R-:W-:Y:S01]  /*1dd0*/  F2FP.F16.F32.PACK_AB R56, RZ, R21 ;  /* 0x00000015ff38723e */ /* 0x000fe200000000ff */
[----:B------:R-:W-:-:S05]  /*1de0*/  IMAD.X R21, R19, 0x1, R3, P2 ;  /* 0x0000000113157824 */ /* 0x000fca00010e0603 */
[----:B------:R0:W-:Y:S01]  /*1df0*/  @P0 STG.E.U16 desc[UR12][R20.64], R56 ;  /* 0x0000003814000986 */ /* 0x0001e2000c10150c */
[----:B------:R-:W-:Y:S05]  /*1e00*/  @!P1 BRA `(.L_x_32) ;  /* 0x0000000000049947 */ /* 0x000fea0003800000 */
[----:B------:R2:W5:Y:S02]  /*1e10*/  LDG.E.LTC128B.U16 R22, desc[UR12][R12.64+0x2] ;  /* 0x0000020c0c167981 */ /* 0x000564000c1e1520 */
.L_x_32:
[----:B------:R-:W-:Y:S05]  /*1e20*/  BSYNC B0 ;  /* 0x0000000000007941 */ /* 0x000fea0003800000 */
.L_x_31:
[----:B0----5:R-:W-:Y:S01]  /*1e30*/  HADD2.F32 R57, -RZ, R22.H0_H0 ;  /* 0x20000016ff397230 */ /* 0x021fe20000004100 */
[----:B------:R-:W-:Y:S01]  /*1e40*/  ISETP.GT.AND P3, PT, R15, 0x8, PT ;  /* 0x000000080f00780c */ /* 0x000fe20003f64270 */
[----:B------:R-:W-:Y:S03]  /*1e50*/  BSSY B0, `(.L_x_33) ;  /* 0x0000009000007945 */ /* 0x000fe60003800000 */
[----:B------:R-:W-:Y:S01]  /*1e60*/  FMUL R56, R57, R14 ;  /* 0x0000000e39387220 */ /* 0x000fe20000400000 */
[----:B------:R-:W-:Y:S02]  /*1e70*/  ISETP.GT.AND P0, PT, R16, RZ, P3 ;  /* 0x000000ff1000720c */ /* 0x000fe40001f04270 */
[----:B------:R-:W-:Y:S01]  /*1e80*/  P2R R57, PR, RZ, 0x8 ;  /* 0x00000008ff397803 */ /* 0x000fe20000000000 */
[----:B------:R-:W-:-:S05]  /*1e90*/  FFMA R56, R59, R0, R56 ;  /* 0x000000003b387223 */ /* 0x000fca0000000038 */
[----:B------:R-:W-:-:S05]  /*1ea0*/  F2FP.F16.F32.PACK_AB R56, RZ, R56 ;  /* 0x00000038ff38723e */ /* 0x000fca00000000ff */
[----:B------:R0:W-:Y:S01]  /*1eb0*/  @P1 STG.E.U16 desc[UR12][R20.64+0x2], R56 ;  /* 0x0000023814001986 */ /* 0x0001e2000c10150c */
[----:B------:R-:W-:Y:S05]  /*1ec0*/  @!P0 BRA `(.L_x_34) ;  /* 0x0000000000048947 */ /* 0x000fea0003800000 */
[----:B------:R3:W5:Y:S02]  /*1ed0*/  LDG.E.LTC128B.U16 R22, desc[UR12][R4.64+0x10] ;  /* 0x0000100c04167981 */ /* 0x000764000c1e1520 */
.L_x_34:
[----:B------:R-:W-:Y:S05]  /*1ee0*/  BSYNC B0 ;  /* 0x0000000000007941 */ /* 0x000fea0003800000 */
.L_x_33:
[----:B-----5:R-:W-:Y:S01]  /*1ef0*/  HADD2.F32 R57, -RZ, R22.H0_H0 ;  /* 0x20000016ff397230 */ /* 0x020fe20000004100 */
[----:B------:R-:W-:Y:S01]  /*1f00*/  ISETP.GT.AND P2, PT, R15, 0x9, PT ;  /* 0x000000090f00780c */ /* 0x000fe20003f44270 */
[----:B------:R-:W-:Y:S03]  /*1f10*/  BSSY B0, `(.L_x_35) ;  /* 0x0000009000007945 */ /* 0x000fe60003800000 */
[----:B------:R-:W-:Y:S01]  /*1f20*/  FMUL R57, R57, R14 ;  /* 0x0000000e39397220 */ /* 0x000fe20000400000 */
[----:B------:R-:W-:Y:S02]  /*1f30*/  ISETP.GT.AND P1, PT, R16, RZ, P2 ;  /* 0x000000ff1000720c */ /* 0x000fe40001724270 */
[----:B0-----:R-:W-:Y:S01]  /*1f40*/  P2R R56, PR, RZ, 0x4 ;  /* 0x00000004ff387803 */ /* 0x001fe20000000000 */
[----:B------:R-:W-:-:S05]  /*1f50*/  FFMA R57, R60, R0, R57 ;  /* 0x000000003c397223 */ /* 0x000fca0000000039 */
[----:B------:R-:W-:-:S05]  /*1f60*/  F2FP.F16.F32.PACK_AB R57, RZ, R57 ;  /* 0x00000039ff39723e */ /* 0x000fca00000000ff */
[----:B------:R0:W-:Y:S01]  /*1f70*/  @P0 STG.E.U16 desc[UR12][R2.64+0x10], R57 ;  /* 0x0000103902000986 */ /* 0x0001e2000c10150c */
[----:B------:R-:W-:Y:S05]  /*1f80*/  @!P1 BRA `(.L_x_36) ;  /* 0x0000000000049947 */ /* 0x000fea0003800000 */
[----:B------:R4:W5:Y:S02]  /*1f90*/  LDG.E.LTC128B.U16 R22, desc[UR12][R4.64+0x12] ;  /* 0x0000120c04167981 */ /* 0x000964000c1e1520 */
.L_x_36:
[----:B------:R-:W-:Y:S05]  /*1fa0*/  BSYNC B0 ;  /* 0x0000000000007941 */ /* 0x000fea0003800000 */
.L_x_35:
[----:B0----5:R-:W-:Y:S01]  /*1fb0*/  HADD2.F32 R57, -RZ, R22.H0_H0 ;  /* 0x20000016ff397230 */ /* 0x021fe20000004100 */
[----:B------:R-:W-:Y:S01]  /*1fc0*/  ISETP.GT.AND P0, PT, R16, 0x8, P3 ;  /* 0x000000081000780c */ /* 0x000fe20001f04270 */
[----:B------:R-:W-:Y:S03]  /*1fd0*/  BSSY B0, `(.L_x_37) ;  /* 0x0000007000007945 */ /* 0x000fe60003800000 */
[----:B------:R-:W-:-:S04]  /*1fe0*/  FMUL R56, R57, R14 ;  /* 0x0000000e39387220 */ /* 0x000fc80000400000 */
[----:B------:R-:W-:-:S05]  /*1ff0*/  FFMA R56, R61, R0, R56 ;  /* 0x000000003d387223 */ /* 0x000fca0000000038 */
[----:B------:R-:W-:-:S05]  /*2000*/  F2FP.F16.F32.PACK_AB R56, RZ, R56 ;  /* 0x00000038ff38723e */ /* 0x000fca00000000ff */
[----:B------:R0:W-:Y:S01]  /*2010*/  @P1 STG.E.U16 desc[UR12][R2.64+0x12], R56 ;  /* 0x0000123802001986 */ /* 0x0001e2000c10150c */
[----:B------:R-:W-:Y:S05]  /*2020*/  @!P0 BRA `(.L_x_38) ;  /* 0x0000000000048947 */ /* 0x000fea0003800000 */
[----:B------:R0:W5:Y:S02]  /*2030*/  LDG.E.LTC128B.U16 R22, desc[UR12][R12.64+0x10] ;  /* 0x0000100c0c167981 */ /* 0x000164000c1e1520 */
.L_x_38:
[----:B------:R-:W-:Y:S05]  /*2040*/  BSYNC B0 ;  /* 0x0000000000007941 */ /* 0x000fea0003800000 */
.L_x_37:
[----:B-----5:R-:W-:Y:S01]  /*2050*/  HADD2.F32 R57, -RZ, R22.H0_H0 ;  /* 0x20000016ff397230 */ /* 0x020fe20000004100 */
        /* <DEDUP_REMOVED lines=8> */
.L_x_40:
[----:B------:R-:W-:Y:S05]  /*20e0*/  BSYNC B0 ;  /* 0x0000000000007941 */ /* 0x000fea0003800000 */
.L_x_39:
[----:B-----5:R-:W-:Y:S01]  /*20f0*/  HADD2.F32 R59, -RZ, R22.H0_H0 ;  /* 0x20000016ff3b7230 */ /* 0x020fe20000004100 */
[----:B------:R-:W-:Y:S01]  /*2100*/  ISETP.GT.AND P3, PT, R15, 0x10, PT ;  /* 0x000000100f00780c */ /* 0x000fe20003f64270 */
[C---:B0-----:R-:W-:Y:S01]  /*2110*/  IMAD.SHL.U32 R57, R17.reuse, 0x2, RZ ;  /* 0x0000000211397824 */ /* 0x041fe200078e00ff */
[----:B------:R-:W-:Y:S01]  /*2120*/  SHF.L.U64.HI R17, R17, 0x1, R18 ;  /* 0x0000000111117819 */ /* 0x000fe20000010212 */
[----:B------:R-:W-:Y:S01]  /*2130*/  BSSY B0, `(.L_x_41) ;  /* 0x000000b000007945 */ /* 0x000fe20003800000 */
[----:B------:R-:W-:Y:S02]  /*2140*/  FMUL R56, R59, R14 ;  /* 0x0000000e3b387220 */ /* 0x000fe40000400000 */
[----:B------:R-:W-:Y:S02]  /*2150*/  IADD3 R18, P0, P2, R57, R2, R23 ;  /* 0x0000000239127210 */ /* 0x000fe40007a1e017 */
[----:B------:R-:W-:Y:S01]  /*2160*/  FFMA R56, R63, R0, R56 ;  /* 0x000000003f387223 */ /* 0x000fe20000000038 */
[----:B------:R-:W-:-:S02]  /*2170*/  P2R R23, PR, RZ, 0x8 ;  /* 0x00000008ff177803 */ /* 0x000fc40000000000 */
[----:B------:R-:W-:Y:S02]  /*2180*/  IADD3.X R19, R17, R3, R19, P0, P2 ;  /* 0x0000000311137210 */ /* 0x000fe400007e4413 */
[----:B------:R-:W-:Y:S02]  /*2190*/  F2FP.F16.F32.PACK_AB R56, RZ, R56 ;  /* 0x00000038ff38723e */ /* 0x000fe400000000ff */
[----:B------:R-:W-:-:S03]  /*21a0*/  ISETP.GT.AND P0, PT, R16, RZ, P3 ;  /* 0x000000ff1000720c */ /* 0x000fc60001f04270 */
[----:B------:R0:W-:Y:S10]  /*21b0*/  @P1 STG.E.U16 desc[UR12][R20.64+0x12], R56 ;  /* 0x0000123814001986 */ /* 0x0001f4000c10150c */
[----:B------:R-:W-:Y:S05]  /*21c0*/  @!P0 BRA `(.L_x_42) ;  /* 0x0000000000048947 */ /* 0x000fea0003800000 */
[----:B------:R0:W5:Y:S02]  /*21d0*/  LDG.E.LTC128B.U16 R22, desc[UR12][R4.64+0x20] ;  /* 0x0000200c04167981 */ /* 0x000164000c1e1520 */
.L_x_42:
[----:B------:R-:W-:Y:S05]  /*21e0*/  BSYNC B0 ;  /* 0x0000000000007941 */ /* 0x000fea0003800000 */
.L_x_41:
[----:B-----5:R-:W-:Y:S01]  /*21f0*/  HADD2.F32 R23, -RZ, R22.H0_H0 ;  /* 0x20000016ff177230 */ /* 0x020fe20000004100 */
[----:B------:R-:W-:Y:S01]  /*2200*/  ISETP.GT.AND P1, PT, R15, 0x11, PT ;  /* 0x000000110f00780c */ /* 0x000fe20003f24270 */
[----:B------:R-:W-:Y:S03]  /*2210*/  BSSY B0, `(.L_x_43) ;  /* 0x0000009000007945 */ /* 0x000fe60003800000 */
[----:B------:R-:W-:-:S04]  /*2220*/  FMUL R23, R23, R14 ;  /* 0x0000000e17177220 */ /* 0x000fc80000400000 */
[----:B------:R-:W-:-:S05]  /*2230*/  FFMA R23, R64, R0, R23 ;  /* 0x0000000040177223 */ /* 0x000fca0000000017 */
[----:B------:R-:W-:-:S05]  /*2240*/  F2FP.F16.F32.PACK_AB R23, RZ, R23 ;  /* 0x00000017ff17723e */ /* 0x000fca00000000ff */
[----:B------:R1:W-:Y:S01]  /*2250*/  @P0 STG.E.U16 desc[UR12][R2.64+0x20], R23 ;  /* 0x0000201702000986 */ /* 0x0003e2000c10150c */
[----:B------:R-:W-:Y:S02]  /*2260*/  ISETP.GT.AND P0, PT, R16, RZ, P1 ;  /* 0x000000ff1000720c */ /* 0x000fe40000f04270 */
[----:B-1----:R-:W-:-:S11]  /*2270*/  P2R R23, PR, RZ, 0x2 ;  /* 0x00000002ff177803 */ /* 0x002fd60000000000 */
[----:B------:R-:W-:Y:S05]  /*2280*/  @!P0 BRA `(.L_x_44) ;  /* 0x0000000000048947 */ /* 0x000fea0003800000 */
[----:B------:R1:W5:Y:S02]  /*2290*/  LDG.E.LTC128B.U16 R22, desc[UR12][R4.64+0x22] ;  /* 0x0000220c04167981 */ /* 0x000364000c1e1520 */
.L_x_44:
[----:B------:R-:W-:Y:S05]  /*22a0*/  BSYNC B0 ;  /* 0x0000000000007941 */ /* 0x000fea0003800000 */
.L_x_43:
[----:B-----5:R-:W-:Y:S01]  /*22b0*/  HADD2.F32 R23, -RZ, R22.H0_H0 ;  /* 0x20000016ff177230 */ /* 0x020fe20000004100 */
[----:B------:R-:W-:Y:S04]  /*22c0*/  BSSY B0, `(.L_x_45) ;  /* 0x0000008000007945 */ /* 0x000fe80003800000 */
[----:B0-----:R-:W-:-:S04]  /*22d0*/  FMUL R56, R23, R14 ;  /* 0x0000000e17387220 */ /* 0x001fc80000400000 */
[----:B------:R-:W-:-:S05]  /*22e0*/  FFMA R56, R65, R0, R56 ;  /* 0x0000000041387223 */ /* 0x000fca0000000038 */
[----:B------:R-:W-:-:S05]  /*22f0*/  F2FP.F16.F32.PACK_AB R56, RZ, R56 ;  /* 0x00000038ff38723e */ /* 0x000fca00000000ff */
[----:B------:R0:W-:Y:S01]  /*2300*/  @P0 STG.E.U16 desc[UR12][R2.64+0x22], R56 ;  /* 0x0000223802000986 */ /* 0x0001e2000c10150c */
[----:B------:R-:W-:-:S13]  /*2310*/  ISETP.GT.AND P0, PT, R16, 0x8, P3 ;  /* 0x000000081000780c */ /* 0x000fda0001f04270 */
[----:B0-----:R-:W-:Y:S05]  /*2320*/  @!P0 BRA `(.L_x_46) ;  /* 0x0000000000048947 */ /* 0x001fea0003800000 */
[----:B------:R0:W5:Y:S02]  /*2330*/  LDG.E.LTC128B.U16 R22, desc[UR12][R12.64+0x20] ;  /* 0x0000200c0c167981 */ /* 0x000164000c1e1520 */
.L_x_46:
[----:B------:R-:W-:Y:S05]  /*2340*/  BSYNC B0 ;  /* 0x0000000000007941 */ /* 0x000fea0003800000 */
.L_x_45:
[----:B-----5:R-:W-:Y:S01]  /*2350*/  HADD2.F32 R23, -RZ, R22.H0_H0 ;  /* 0x20000016ff177230 */ /* 0x020fe20000004100 */
[----:B------:R-:W-:Y:S01]  /*2360*/  BSSY B0, `(.L_x_47) ;  /* 0x000000c000007945 */ /* 0x000fe20003800000 */
[----:B------:R-:W-:-:S03]  /*2370*/  PRMT R56, R22, 0x7610, R56 ;  /* 0x0000761016387816 */ /* 0x000fc60000000038 */
[----:B------:R-:W-:-:S04]  /*2380*/  FMUL R23, R23, R14 ;  /* 0x0000000e17177220 */ /* 0x000fc80000400000 */
[----:B------:R-:W-:-:S05]  /*2390*/  FFMA R23, R66, R0, R23 ;  /* 0x0000000042177223 */ /* 0x000fca0000000017 */
[----:B------:R-:W-:-:S04]  /*23a0*/  F2FP.F16.F32.PACK_AB R23, RZ, R23 ;  /* 0x00000017ff17723e */ /* 0x000fc800000000ff */
[----:B------:R-:W-:-:S05]  /*23b0*/  PRMT R58, R23, 0x7610, R58 ;  /* 0x00007610173a7816 */ /* 0x000fca000000003a */
[----:B------:R0:W-:Y:S01]  /*23c0*/  @P0 STG.E.U16 desc[UR12][R20.64+0x20], R58 ;  /* 0x0000203a14000986 */ /* 0x0001e2000c10150c */
[----:B------:R-:W-:-:S05]  /*23d0*/  IADD3 R59, P0, R6, 0x40, RZ ;  /* 0x00000040063b7810 */ /* 0x000fca0007f1e0ff */
[----:B------:R-:W-:Y:S01]  /*23e0*/  IMAD.X R23, RZ, RZ, R7, P0 ;  /* 0x000000ffff177224 */ /* 0x000fe200000e0607 */
[----:B------:R-:W-:-:S13]  /*23f0*/  ISETP.GT.AND P0, PT, R16, 0x8, P1 ;  /* 0x000000081000780c */ /* 0x000fda0000f04270 */
[----:B0-----:R-:W-:Y:S05]  /*2400*/  @!P0 BRA `(.L_x_48) ;  /* 0x0000000000048947 */ /* 0x001fea0003800000 */
[----:B------:R0:W5:Y:S02]  /*2410*/  LDG.E.LTC128B.U16 R56, desc[UR12][R12.64+0x22] ;  /* 0x0000220c0c387981 */ /* 0x000164000c1e1520 */
.L_x_48:
[----:B------:R-:W-:Y:S05]  /*2420*/  BSYNC B0 ;  /* 0x0000000000007941 */ /* 0x000fea0003800000 */
.L_x_47:
[----:B-----5:R-:W-:Y:S01]  /*2430*/  HADD2.F32 R7, -RZ, R56.H0_H0 ;  /* 0x20000038ff077230 */ /* 0x020fe20000004100 */
[----:B------:R-:W-:Y:S01]  /*2440*/  ISETP.GT.AND P2, PT, R15, 0x18, PT ;  /* 0x000000180f00780c */ /* 0x000fe20003f44270 */
[----:B------:R-:W-:Y:S01]  /*2450*/  IMAD.WIDE.U32 R10, R59, UR6, R10 ;  /* 0x000000063b0a7c25 */ /* 0x000fe2000f8e000a */
[----:B------:R-:W-:Y:S03]  /*2460*/  BSSY B0, `(.L_x_49) ;  /* 0x0000014000007945 */ /* 0x000fe60003800000 */
[----:B------:R-:W-:-:S04]  /*2470*/  FMUL R6, R7, R14 ;  /* 0x0000000e07067220 */ /* 0x000fc80000400000 */
[----:B------:R-:W-:-:S05]  /*2480*/  FFMA R6, R67, R0, R6 ;  /* 0x0000000043067223 */ /* 0x000fca0000000006 */
[----:B------:R-:W-:Y:S01]  /*2490*/  F2FP.F16.F32.PACK_AB R7, RZ, R6 ;  /* 0x00000006ff07723e */ /* 0x000fe200000000ff */
[----:B------:R-:W-:Y:S02]  /*24a0*/  IMAD R6, R23, UR6, RZ ;  /* 0x0000000617067c24 */ /* 0x000fe4000f8e02ff */
[----:B------:R-:W-:Y:S01]  /*24b0*/  IMAD.WIDE.U32 R22, R59, UR6, R8 ;  /* 0x000000063b167c25 */ /* 0x000fe2000f8e0008 */
[----:B------:R-:W-:-:S03]  /*24c0*/  PRMT R58, R7, 0x7610, R58 ;  /* 0x00007610073a7816 */ /* 0x000fc6000000003a */
[----:B------:R-:W-:Y:S02]  /*24d0*/  IMAD R61, R59, UR7, R6 ;  /* 0x000000073b3d7c24 */ /* 0x000fe4000f8e0206 */
[----:B------:R0:W-:Y:S01]  /*24e0*/  @P0 STG.E.U16 desc[UR12][R20.64+0x22], R58 ;  /* 0x0000223a14000986 */ /* 0x0001e2000c10150c */
[----:B------:R-:W-:Y:S01]  /*24f0*/  LEA R6, P0, R22, UR8, 0x1 ;  /* 0x0000000816067c11 */ /* 0x000fe2000f8008ff */
[----:B------:R-:W-:-:S05]  /*2500*/  IMAD.IADD R7, R23, 0x1, R61 ;  /* 0x0000000117077824 */ /* 0x000fca00078e023d */
[----:B------:R-:W-:Y:S02]  /*2510*/  LEA.HI.X R7, R22, UR9, R7, 0x1, P0 ;  /* 0x0000000916077c11 */ /* 0x000fe400080f0c07 */
[----:B------:R-:W-:-:S04]  /*2520*/  IADD3 R10, P0, R8, R10, RZ ;  /* 0x0000000a080a7210 */ /* 0x000fc80007f1e0ff */
[----:B------:R-:W-:Y:S02]  /*2530*/  IADD3.X R9, R9, R61, R11, P0, !PT ;  /* 0x0000003d09097210 */ /* 0x000fe400007fe40b */
[----:B------:R-:W-:-:S04]  /*2540*/  LEA R8, P0, R10, UR8, 0x1 ;  /* 0x000000080a087c11 */ /* 0x000fc8000f8008ff */
[----:B------:R-:W-:Y:S02]  /*2550*/  LEA.HI.X R9, R10, UR9, R9, 0x1, P0 ;  /* 0x000000090a097c11 */ /* 0x000fe400080f0c09 */
[----:B------:R-:W-:Y:S02]  /*2560*/  ISETP.GT.AND P0, PT, R16, RZ, P2 ;  /* 0x000000ff1000720c */ /* 0x000fe40001704270 */
[----:B------:R-:W-:-:S11]  /*2570*/  P2R R10, PR, RZ, 0x4 ;  /* 0x00000004ff0a7803 */ /* 0x000fd60000000000 */
[----:B0-----:R-:W-:Y:S05]  /*2580*/  @!P0 BRA `(.L_x_50) ;  /* 0x0000000000048947 */ /* 0x001fea0003800000 */
[----:B------:R0:W5:Y:S02]  /*2590*/  LDG.E.LTC128B.U16 R56, desc[UR12][R4.64+0x30] ;  /* 0x0000300c04387981 */ /* 0x000164000c1e1520 */
.L_x_50:
[----:B------:R-:W-:Y:S05]  /*25a0*/  BSYNC B0 ;  /* 0x0000000000007941 */ /* 0x000fea0003800000 */
.L_x_49:
[----:B-----5:R-:W-:Y:S01]  /*25b0*/  HADD2.F32 R11, -RZ, R56.H0_H0 ;  /* 0x20000038ff0b7230 */ /* 0x020fe20000004100 */
[----:B------:R-:W-:Y:S01]  /*25c0*/  ISETP.GT.AND P1, PT, R15, 0x19, PT ;  /* 0x000000190f00780c */ /* 0x000fe20003f24270 */
[----:B------:R-:W-:Y:S03]  /*25d0*/  BSSY B0, `(.L_x_51) ;  /* 0x0000009000007945 */ /* 0x000fe60003800000 */
[----:B------:R-:W-:Y:S01]  /*25e0*/  FMUL R11, R11, R14 ;  /* 0x0000000e0b0b7220 */ /* 0x000fe20000400000 */
[----:B------:R-:W-:-:S03]  /*25f0*/  P2R R10, PR, RZ, 0x2 ;  /* 0x00000002ff0a7803 */ /* 0x000fc60000000000 */
[----:B------:R-:W-:-:S05]  /*2600*/  FFMA R11, R68, R0, R11 ;  /* 0x00000000440b7223 */ /* 0x000fca000000000b */
[----:B------:R-:W-:-:S05]  /*2610*/  F2FP.F16.F32.PACK_AB R11, RZ, R11 ;  /* 0x0000000bff0b723e */ /* 0x000fca00000000ff */
[----:B------:R0:W-:Y:S01]  /*2620*/  @P0 STG.E.U16 desc[UR12][R2.64+0x30], R11 ;  /* 0x0000300b02000986 */ /* 0x0001e2000c10150c */
[----:B------:R-:W-:-:S13]  /*2630*/  ISETP.GT.AND P0, PT, R16, RZ, P1 ;  /* 0x000000ff1000720c */ /* 0x000fda0000f04270 */
[----:B0-----:R-:W-:Y:S05]  /*2640*/  @!P0 BRA `(.L_x_52) ;  /* 0x0000000000048947 */ /* 0x001fea0003800000 */
[----:B------:R0:W5:Y:S02]  /*2650*/  LDG.E.LTC128B.U16 R56, desc[UR12][R4.64+0x32] ;  /* 0x0000320c04387981 */ /* 0x000164000c1e1520 */
.L_x_52:
[----:B------:R-:W-:Y:S05]  /*2660*/  BSYNC B0 ;  /* 0x0000000000007941 */ /* 0x000fea0003800000 */
.L_x_51:
[----:B-----5:R-:W-:Y:S01]  /*2670*/  HADD2.F32 R11, -RZ, R56.H0_H0 ;  /* 0x20000038ff0b7230 */ /* 0x020fe20000004100 */
[----:B------:R-:W-:Y:S04]  /*2680*/  BSSY B0, `(.L_x_53) ;  /* 0x0000008000007945 */ /* 0x000fe80003800000 */
[----:B------:R-:W-:-:S04]  /*2690*/  FMUL R10, R11, R14 ;  /* 0x0000000e0b0a7220 */ /* 0x000fc80000400000 */
[----:B------:R-:W-:-:S05]  /*26a0*/  FFMA R10, R69, R0, R10 ;  /* 0x00000000450a7223 */ /* 0x000fca000000000a */
[----:B------:R-:W-:-:S05]  /*26b0*/  F2FP.F16.F32.PACK_AB R10, RZ, R10 ;  /* 0x0000000aff0a723e */ /* 0x000fca00000000ff */
[----:B------:R0:W-:Y:S01]  /*26c0*/  @P0 STG.E.U16 desc[UR12][R2.64+0x32], R10 ;  /* 0x0000320a02000986 */ /* 0x0001e2000c10150c */
[----:B------:R-:W-:-:S13]  /*26d0*/  ISETP.GT.AND P0, PT, R16, 0x8, P2 ;  /* 0x000000081000780c */ /* 0x000fda0001704270 */
[----:B0-----:R-:W-:Y:S05]  /*26e0*/  @!P0 BRA `(.L_x_54) ;  /* 0x0000000000048947 */ /* 0x001fea0003800000 */
[----:B------:R0:W5:Y:S02]  /*26f0*/  LDG.E.LTC128B.U16 R56, desc[UR12][R12.64+0x30] ;  /* 0x0000300c0c387981 */ /* 0x000164000c1e1520 */
.L_x_54:
[----:B------:R-:W-:Y:S05]  /*2700*/  BSYNC B0 ;  /* 0x0000000000007941 */ /* 0x000fea0003800000 */
.L_x_53:
        /* <DEDUP_REMOVED lines=9> */
.L_x_56:
[----:B------:R-:W-:Y:S05]  /*27a0*/  BSYNC B0 ;  /* 0x0000000000007941 */ /* 0x000fea0003800000 */
.L_x_55:
        /* <DEDUP_REMOVED lines=11> */
.L_x_58:
[----:B------:R-:W-:Y:S05]  /*2860*/  BSYNC B0 ;  /* 0x0000000000007941 */ /* 0x000fea0003800000 */
.L_x_57:
        /* <DEDUP_REMOVED lines=11> */
.L_x_60:
[----:B------:R-:W-:Y:S05]  /*2920*/  BSYNC B0 ;  /* 0x0000000000007941 */ /* 0x000fea0003800000 */
.L_x_59:
        /* <DEDUP_REMOVED lines=9> */
.L_x_62:
[----:B------:R-:W-:Y:S05]  /*29c0*/  BSYNC B0 ;  /* 0x0000000000007941 */ /* 0x000fea0003800000 */
.L_x_61:
        /* <DEDUP_REMOVED lines=9> */
.L_x_64:
[----:B------:R-:W-:Y:S05]  /*2a60*/  BSYNC B0 ;  /* 0x0000000000007941 */ /* 0x000fea0003800000 */
.L_x_63:
        /* <DEDUP_REMOVED lines=11> */
.L_x_66:
[----:B------:R-:W-:Y:S05]  /*2b20*/  BSYNC B0 ;  /* 0x0000000000007941 */ /* 0x000fea0003800000 */
.L_x_65:
[----:B-----5:R-:W-:Y:S01]  /*2b30*/  HADD2.F32 R11, -RZ, R56.H0_H0 ;  /* 0x20000038ff0b7230 */ /* 0x020fe20000004100 */
[----:B------:R-:W-:Y:S01]  /*2b40*/  ISETP.GT.AND P4, PT, R15, 0x29, PT ;  /* 0x000000290f00780c */ /* 0x000fe20003f84270 */
[----:B------:R-:W-:Y:S03]  /*2b50*/  BSSY B0, `(.L_x_67) ;  /* 0x0000008000007945 */ /* 0x000fe60003800000 */
[----:B------:R-:W-:-:S04]  /*2b60*/  FMUL R11, R11, R14 ;  /* 0x0000000e0b0b7220 */ /* 0x000fc80000400000 */
[----:B------:R-:W-:-:S05]  /*2b70*/  FFMA R11, R76, R0, R11 ;  /* 0x000000004c0b7223 */ /* 0x000fca000000000b */
[----:B------:R-:W-:-:S05]  /*2b80*/  F2FP.F16.F32.PACK_AB R11, RZ, R11 ;  /* 0x0000000bff0b723e */ /* 0x000fca00000000ff */
[----:B------:R0:W-:Y:S01]  /*2b90*/  @P0 STG.E.U16 desc[UR12][R2.64+0x50], R11 ;  /* 0x0000500b02000986 */ /* 0x0001e2000c10150c */
[----:B------:R-:W-:-:S13]  /*2ba0*/  ISETP.GT.AND P0, PT, R16, RZ, P4 ;  /* 0x000000ff1000720c */ /* 0x000fda0002704270 */
[----:B0-----:R-:W-:Y:S05]  /*2bb0*/  @!P0 BRA `(.L_x_68) ;  /* 0x0000000000048947 */ /* 0x001fea0003800000 */
[----:B------:R0:W5:Y:S02]  /*2bc0*/  LDG.E.LTC128B.U16 R56, desc[UR12][R4.64+0x52] ;  /* 0x0000520c04387981 */ /* 0x000164000c1e1520 */
.L_x_68:
[----:B------:R-:W-:Y:S05]  /*2bd0*/  BSYNC B0 ;  /* 0x0000000000007941 */ /* 0x000fea0003800000 */
.L_x_67:
        /* <DEDUP_REMOVED lines=9> */
.L_x_70:
[----:B------:R-:W-:Y:S05]  /*2c70*/  BSYNC B0 ;  /* 0x0000000000007941 */ /* 0x000fea0003800000 */
.L_x_69:
        /* <DEDUP_REMOVED lines=9> */
.L_x_72:
[----:B------:R-:W-:Y:S05]  /*2d10*/  BSYNC B0 ;  /* 0x0000000000007941 */ /* 0x000fea0003800000 */
.L_x_71:
        /* <DEDUP_REMOVED lines=10> */
.L_x_74:
[----:B------:R-:W-:Y:S05]  /*2dc0*/  BSYNC B0 ;  /* 0x0000000000007941 */ /* 0x000fea0003800000 */
.L_x_73:
        /* <DEDUP_REMOVED lines=10> */
.L_x_76:
[----:B------:R-:W-:Y:S05]  /*2e70*/  BSYNC B0 ;  /* 0x0000000000007941 */ /* 0x000fea0003800000 */
.L_x_75:
        /* <DEDUP_REMOVED lines=9> */
.L_x_78:
[----:B------:R-:W-:Y:S05]  /*2f10*/  BSYNC B0 ;  /* 0x0000000000007941 */ /* 0x000fea0003800000 */
.L_x_77:
        /* <DEDUP_REMOVED lines=9> */
.L_x_80:
[----:B------:R-:W-:Y:S05]  /*2fb0*/  BSYNC B0 ;  /* 0x0000000000007941 */ /* 0x000fea0003800000 */
.L_x_79:
        /* <DEDUP_REMOVED lines=10> */
.L_x_82:
[----:B------:R-:W-:Y:S05]  /*3060*/  BSYNC B0 ;  /* 0x0000000000007941 */ /* 0x000fea0003800000 */
.L_x_81:
[----:B-----5:R-:W-:Y:S01]  /*3070*/  HADD2.F32 R11, -RZ, R56.H0_H0 ;  /* 0x20000038ff0b7230 */ /* 0x020fe20000004100 */
[----:B------:R-:W-:Y:S04]  /*3080*/  BSSY B0, `(.L_x_83) ;  /* 0x000000d000007945 */ /* 0x000fe80003800000 */
[----:B------:R-:W-:-:S04]  /*3090*/  FMUL R11, R11, R14 ;  /* 0x0000000e0b0b7220 */ /* 0x000fc80000400000 */
[----:B------:R-:W-:-:S05]  /*30a0*/  FFMA R11, R84, R0, R11 ;  /* 0x00000000540b7223 */ /* 0x000fca000000000b */
[----:B------:R-:W-:-:S05]  /*30b0*/  F2FP.F16.F32.PACK_AB R11, RZ, R11 ;  /* 0x0000000bff0b723e */ /* 0x000fca00000000ff */
[----:B------:R1:W-:Y:S01]  /*30c0*/  @P0 STG.E.U16 desc[UR12][R2.64+0x70], R11 ;  /* 0x0000700b02000986 */ /* 0x0003e2000c10150c */
[----:B------:R-:W-:-:S05]  /*30d0*/  IADD3 R22, P0, R57, R20, RZ ;  /* 0x0000001439167210 */ /* 0x000fca0007f1e0ff */
[----:B------:R-:W-:Y:S01]  /*30e0*/  IMAD.X R23, R17, 0x1, R21, P0 ;  /* 0x0000000111177824 */ /* 0x000fe200000e0615 */
[----:B------:R-:W-:-:S05]  /*30f0*/  IADD3 R10, P0, R57, R2, RZ ;  /* 0x00000002390a7210 */ /* 0x000fca0007f1e0ff */
[----:B-1----:R-:W-:Y:S01]  /*3100*/  IMAD.X R11, R17, 0x1, R3, P0 ;  /* 0x00000001110b7824 */ /* 0x002fe200000e0603 */
[----:B------:R-:W-:-:S04]  /*3110*/  ISETP.GT.AND P0, PT, R15, 0x39, PT ;  /* 0x000000390f00780c */ /* 0x000fc80003f04270 */
[----:B------:R-:W-:-:S13]  /*3120*/  ISETP.GT.AND P5, PT, R16, RZ, P0 ;  /* 0x000000ff1000720c */ /* 0x000fda00007a4270 */
[----:B------:R-:W-:Y:S05]  /*3130*/  @!P5 BRA `(.L_x_84) ;  /* 0x000000000004d947 */ /* 0x000fea0003800000 */
[----:B------:R1:W5:Y:S02]  /*3140*/  LDG.E.LTC128B.U16 R56, desc[UR12][R4.64+0x72] ;  /* 0x0000720c04387981 */ /* 0x000364000c1e1520 */
.L_x_84:
[----:B------:R-:W-:Y:S05]  /*3150*/  BSYNC B0 ;  /* 0x0000000000007941 */ /* 0x000fea0003800000 */
.L_x_83:
[----:B01-345:R-:W-:Y:S01]  /*3160*/  HADD2.F32 R5, -RZ, R56.H0_H0 ;  /* 0x20000038ff057230 */ /* 0x03bfe20000004100 */
        /* <DEDUP_REMOVED lines=8> */
.L_x_86:
[----:B------:R-:W-:Y:S05]  /*31f0*/  BSYNC B0 ;  /* 0x0000000000007941 */ /* 0x000fea0003800000 */
.L_x_85:
[----:B-----5:R-:W-:Y:S01]  /*3200*/  HADD2.F32 R3, -RZ, R56.H0_H0 ;  /* 0x20000038ff037230 */ /* 0x020fe20000004100 */
[----:B------:R-:W-:Y:S04]  /*3210*/  BSSY B0, `(.L_x_87) ;  /* 0x0000008000007945 */ /* 0x000fe80003800000 */
[----:B------:R-:W-:-:S04]  /*3220*/  FMUL R3, R3, R14 ;  /* 0x0000000e03037220 */ /* 0x000fc80000400000 */
[----:B------:R-:W-:-:S05]  /*3230*/  FFMA R3, R86, R0, R3 ;  /* 0x0000000056037223 */ /* 0x000fca0000000003 */
[----:B------:R-:W-:-:S05]  /*3240*/  F2FP.F16.F32.PACK_AB R3, RZ, R3 ;  /* 0x00000003ff03723e */ /* 0x000fca00000000ff */
[----:B------:R1:W-:Y:S01]  /*3250*/  @P5 STG.E.U16 desc[UR12][R20.64+0x70], R3 ;  /* 0x0000700314005986 */ /* 0x0003e2000c10150c */
[----:B------:R-:W-:-:S13]  /*3260*/  ISETP.GT.AND P5, PT, R16, 0x8, P0 ;  /* 0x000000081000780c */ /* 0x000fda00007a4270 */
[----:B-1----:R-:W-:Y:S05]  /*3270*/  @!P5 BRA `(.L_x_88) ;  /* 0x000000000004d947 */ /* 0x002fea0003800000 */
[----:B------:R1:W5:Y:S02]  /*3280*/  LDG.E.LTC128B.U16 R56, desc[UR12][R12.64+0x72] ;  /* 0x0000720c0c387981 */ /* 0x000364000c1e1520 */
.L_x_88:
[----:B------:R-:W-:Y:S05]  /*3290*/  BSYNC B0 ;  /* 0x0000000000007941 */ /* 0x000fea0003800000 */
.L_x_87:
[----:B-----5:R-:W-:-:S05]  /*32a0*/  HADD2.F32 R3, -RZ, R56.H0_H0 ;  /* 0x20000038ff037230 */ /* 0x020fca0000004100 */
[----:B------:R-:W-:-:S04]  /*32b0*/  FMUL R2, R3, R14 ;  /* 0x0000000e03027220 */ /* 0x000fc80000400000 */
[----:B------:R-:W-:-:S05]  /*32c0*/  FFMA R2, R87, R0, R2 ;  /* 0x0000000057027223 */ /* 0x000fca0000000002 */
[----:B------:R-:W-:-:S05]  /*32d0*/  F2FP.F16.F32.PACK_AB R2, RZ, R2 ;  /* 0x00000002ff02723e */ /* 0x000fca00000000ff */
[----:B------:R3:W-:Y:S01]  /*32e0*/  @P5 STG.E.U16 desc[UR12][R20.64+0x72], R2 ;  /* 0x0000720214005986 */ /* 0x0007e2000c10150c */
[----:B------:R-:W-:-:S04]  /*32f0*/  ISETP.GT.AND P5, PT, R15, RZ, PT ;  /* 0x000000ff0f00720c */ /* 0x000fc80003fa4270 */
[----:B------:R-:W-:-:S13]  /*3300*/  ISETP.GT.AND P5, PT, R16, 0x40, P5 ;  /* 0x000000401000780c */ /* 0x000fda0002fa4270 */
[----:B------:R-:W4:Y:S01]  /*3310*/  @P5 LDG.E.LTC128B.U16 R56, desc[UR12][R6.64] ;  /* 0x0000000c06385981 */ /* 0x000f22000c1e1520 */
[----:B------:R-:W-:Y:S01]  /*3320*/  BSSY B0, `(.L_x_89) ;  /* 0x000000a000007945 */ /* 0x000fe20003800000 */
[----:B----4-:R-:W-:-:S05]  /*3330*/  HADD2.F32 R3, -RZ, R56.H0_H0 ;  /* 0x20000038ff037230 */ /* 0x010fca0000004100 */
[----:B------:R-:W-:-:S04]  /*3340*/  FMUL R3, R3, R14 ;  /* 0x0000000e03037220 */ /* 0x000fc80000400000 */
[----:B------:R-:W-:-:S05]  /*3350*/  FFMA R3, R24, R0, R3 ;  /* 0x0000000018037223 */ /* 0x000fca0000000003 */
[----:B------:R-:W-:-:S05]  /*3360*/  F2FP.F16.F32.PACK_AB R3, RZ, R3 ;  /* 0x00000003ff03723e */ /* 0x000fca00000000ff */
[----:B------:R3:W-:Y:S01]  /*3370*/  @P5 STG.E.U16 desc[UR12][R10.64], R3 ;  /* 0x000000030a005986 */ /* 0x0007e2000c10150c */
[----:B------:R-:W-:-:S04]  /*3380*/  ISETP.GT.AND P5, PT, R15, 0x1, PT ;  /* 0x000000010f00780c */ /* 0x000fc80003fa4270 */
[----:B------:R-:W-:-:S13]  /*3390*/  ISETP.GT.AND P5, PT, R16, 0x40, P5 ;  /* 0x000000401000780c */ /* 0x000fda0002fa4270 */
[----:B---3--:R-:W-:Y:S05]  /*33a0*/  @!P5 BRA `(.L_x_90) ;  /* 0x000000000004d947 */ /* 0x008fea0003800000 */
[----:B------:R3:W5:Y:S02]  /*33b0*/  LDG.E.LTC128B.U16 R56, desc[UR12][R6.64+0x2] ;  /* 0x0000020c06387981 */ /* 0x000764000c1e1520 */
.L_x_90:
[----:B------:R-:W-:Y:S05]  /*33c0*/  BSYNC B0 ;  /* 0x0000000000007941 */ /* 0x000fea0003800000 */
.L_x_89:
[----:B-----5:R-:W-:Y:S01]  /*33d0*/  HADD2.F32 R3, -RZ, R56.H0_H0 ;  /* 0x20000038ff037230 */ /* 0x020fe20000004100 */
[----:B------:R-:W-:Y:S04]  /*33e0*/  BSSY B0, `(.L_x_91) ;  /* 0x000000c000007945 */ /* 0x000fe80003800000 */
[----:B------:R-:W-:Y:S01]  /*33f0*/  FMUL R2, R3, R14 ;  /* 0x0000000e03027220 */ /* 0x000fe20000400000 */
[----:B------:R-:W-:-:S03]  /*3400*/  @P5 IMAD.MOV.U32 R3, RZ, RZ, R11 ;  /* 0x000000ffff035224 */ /* 0x000fc600078e000b */
[----:B------:R-:W-:-:S05]  /*3410*/  FFMA R2, R25, R0, R2 ;  /* 0x0000000019027223 */ /* 0x000fca0000000002 */
[----:B------:R-:W-:-:S04]  /*3420*/  F2FP.F16.F32.PACK_AB R2, RZ, R2 ;  /* 0x00000002ff02723e */ /* 0x000fc800000000ff */
[----:B------:R-:W-:Y:S01]  /*3430*/  PRMT R4, R2, 0x7610, R4 ;  /* 0x0000761002047816 */ /* 0x000fe20000000004 */
[----:B------:R-:W-:-:S05]  /*3440*/  @P5 IMAD.MOV.U32 R2, RZ, RZ, R10 ;  /* 0x000000ffff025224 */ /* 0x000fca00078e000a */
[----:B------:R4:W-:Y:S01]  /*3450*/  @P5 STG.E.U16 desc[UR12][R2.64+0x2], R4 ;  /* 0x0000020402005986 */ /* 0x0009e2000c10150c */
[----:B------:R-:W-:-:S04]  /*3460*/  ISETP.GT.AND P5, PT, R15, RZ, PT ;  /* 0x000000ff0f00720c */ /* 0x000fc80003fa4270 */
[----:B------:R-:W-:-:S13]  /*3470*/  ISETP.GT.AND P5, PT, R16, 0x48, P5 ;  /* 0x000000481000780c */ /* 0x000fda0002fa4270 */
[----:B----4-:R-:W-:Y:S05]  /*3480*/  @!P5 BRA `(.L_x_92) ;  /* 0x000000000004d947 */ /* 0x010fea0003800000 */
[----:B------:R4:W5:Y:S02]  /*3490*/  LDG.E.LTC128B.U16 R56, desc[UR12][R8.64] ;  /* 0x0000000c08387981 */ /* 0x000964000c1e1520 */
.L_x_92:
[----:B------:R-:W-:Y:S05]  /*34a0*/  BSYNC B0 ;  /* 0x0000000000007941 */ /* 0x000fea0003800000 */
.L_x_91:
[----:B-----5:R-:W-:Y:S01]  /*34b0*/  HADD2.F32 R3, -RZ, R56.H0_H0 ;  /* 0x20000038ff037230 */ /* 0x020fe20000004100 */
[----:B------:R-:W-:Y:S04]  /*34c0*/  BSSY B0, `(.L_x_93) ;  /* 0x0000009000007945 */ /* 0x000fe80003800000 */
[----:B------:R-:W-:-:S04]  /*34d0*/  FMUL R3, R3, R14 ;  /* 0x0000000e03037220 */ /* 0x000fc80000400000 */
[----:B------:R-:W-:-:S05]  /*34e0*/  FFMA R3, R26, R0, R3 ;  /* 0x000000001a037223 */ /* 0x000fca0000000003 */
[----:B------:R-:W-:-:S05]  /*34f0*/  F2FP.F16.F32.PACK_AB R3, RZ, R3 ;  /* 0x00000003ff03723e */ /* 0x000fca00000000ff */
[----:B------:R0:W-:Y:S01]  /*3500*/  @P5 STG.E.U16 desc[UR12][R22.64], R3 ;  /* 0x0000000316005986 */ /* 0x0001e2000c10150c */
[----:B------:R-:W-:-:S04]  /*3510*/  ISETP.GT.AND P5, PT, R15, 0x1, PT ;  /* 0x000000010f00780c */ /* 0x000fc80003fa4270 */
[----:B------:R-:W-:-:S13]  /*3520*/  ISETP.GT.AND P5, PT, R16, 0x48, P5 ;  /* 0x000000481000780c */ /* 0x000fda0002fa4270 */
[----:B0-----:R-:W-:Y:S05]  /*3530*/  @!P5 BRA `(.L_x_94) ;  /* 0x000000000004d947 */ /* 0x001fea0003800000 */
[----:B------:R0:W5:Y:S02]  /*3540*/  LDG.E.LTC128B.U16 R56, desc[UR12][R8.64+0x2] ;  /* 0x0000020c08387981 */ /* 0x000164000c1e1520 */
.L_x_94:
[----:B------:R-:W-:Y:S05]  /*3550*/  BSYNC B0 ;  /* 0x0000000000007941 */ /* 0x000fea0003800000 */
.L_x_93:
        /* <DEDUP_REMOVED lines=10> */
.L_x_96:
[----:B------:R-:W-:Y:S05]  /*3600*/  BSYNC B0 ;  /* 0x0000000000007941 */ /* 0x000fea0003800000 */
.L_x_95:
[----:B-----5:R-:W-:Y:S01]  /*3610*/  HADD2.F32 R3, -RZ, R56.H0_H0 ;  /* 0x20000038ff037230 */ /* 0x020fe20000004100 */
[----:B------:R-:W-:Y:S01]  /*3620*/  BSSY B0, `(.L_x_97) ;  /* 0x000000c000007945 */ /* 0x000fe20003800000 */
[----:B------:R-:W-:-:S03]  /*3630*/  @P5 IMAD.MOV.U32 R2, RZ, RZ, R10 ;  /* 0x000000ffff025224 */ /* 0x000fc600078e000a */
[----:B------:R-:W-:-:S04]  /*3640*/  FMUL R3, R3, R14 ;  /* 0x0000000e03037220 */ /* 0x000fc80000400000 */
[----:B------:R-:W-:-:S05]  /*3650*/  FFMA R3, R28, R0, R3 ;  /* 0x000000001c037223 */ /* 0x000fca0000000003 */
[----:B------:R-:W-:-:S04]  /*3660*/  F2FP.F16.F32.PACK_AB R3, RZ, R3 ;  /* 0x00000003ff03723e */ /* 0x000fc800000000ff */
[----:B------:R-:W-:Y:S01]  /*3670*/  PRMT R4, R3, 0x7610, R4 ;  /* 0x0000761003047816 */ /* 0x000fe20000000004 */
[----:B------:R-:W-:-:S05]  /*3680*/  @P5 IMAD.MOV.U32 R3, RZ, RZ, R11 ;  /* 0x000000ffff035224 */ /* 0x000fca00078e000b */
[----:B------:R0:W-:Y:S01]  /*3690*/  @P5 STG.E.U16 desc[UR12][R2.64+0x10], R4 ;  /* 0x0000100402005986 */ /* 0x0001e2000c10150c */
[----:B------:R-:W-:-:S04]  /*36a0*/  ISETP.GT.AND P5, PT, R15, 0x9, PT ;  /* 0x000000090f00780c */ /* 0x000fc80003fa4270 */
[----:B------:R-:W-:-:S13]  /*36b0*/  ISETP.GT.AND P5, PT, R16, 0x40, P5 ;  /* 0x000000401000780c */ /* 0x000fda0002fa4270 */
[----:B0-----:R-:W-:Y:S05]  /*36c0*/  @!P5 BRA `(.L_x_98) ;  /* 0x000000000004d947 */ /* 0x001fea0003800000 */
[----:B------:R0:W5:Y:S02]  /*36d0*/  LDG.E.LTC128B.U16 R56, desc[UR12][R6.64+0x12] ;  /* 0x0000120c06387981 */ /* 0x000164000c1e1520 */
.L_x_98:
[----:B------:R-:W-:Y:S05]  /*36e0*/  BSYNC B0 ;  /* 0x0000000000007941 */ /* 0x000fea0003800000 */
.L_x_97:
        /* <DEDUP_REMOVED lines=13> */
.L_x_100:
[----:B------:R-:W-:Y:S05]  /*37c0*/  BSYNC B0 ;  /* 0x0000000000007941 */ /* 0x000fea0003800000 */
.L_x_99:
        /* <DEDUP_REMOVED lines=10> */
.L_x_102:
[----:B------:R-:W-:Y:S05]  /*3870*/  BSYNC B0 ;  /* 0x0000000000007941 */ /* 0x000fea0003800000 */
.L_x_101:
        /* <DEDUP_REMOVED lines=13> */
.L_x_104:
[----:B------:R-:W-:Y:S05]  /*3950*/  BSYNC B0 ;  /* 0x0000000000007941 */ /* 0x000fea0003800000 */
.L_x_103:
        /* <DEDUP_REMOVED lines=13> */
.L_x_106:
[----:B------:R-:W-:Y:S05]  /*3a30*/  BSYNC B0 ;  /* 0x0000000000007941 */ /* 0x000fea0003800000 */
.L_x_105:
        /* <DEDUP_REMOVED lines=13> */
.L_x_108:
[----:B------:R-:W-:Y:S05]  /*3b10*/  BSYNC B0 ;  /* 0x0000000000007941 */ /* 0x000fea0003800000 */
.L_x_107:
        /* <DEDUP_REMOVED lines=13> */
.L_x_110:
[----:B------:R-:W-:Y:S05]  /*3bf0*/  BSYNC B0 ;  /* 0x0000000000007941 */ /* 0x000fea0003800000 */
.L_x_109:
        /* <DEDUP_REMOVED lines=13> */
.L_x_112:
[----:B------:R-:W-:Y:S05]  /*3cd0*/  BSYNC B0 ;  /* 0x0000000000007941 */ /* 0x000fea0003800000 */
.L_x_111:
        /* <DEDUP_REMOVED lines=13> */
.L_x_114:
[----:B------:R-:W-:Y:S05]  /*3db0*/  BSYNC B0 ;  /* 0x0000000000007941 */ /* 0x000fea0003800000 */
.L_x_113:
        /* <DEDUP_REMOVED lines=13> */
.L_x_116:
[----:B------:R-:W-:Y:S05]  /*3e90*/  BSYNC B0 ;  /* 0x0000000000007941 */ /* 0x000fea0003800000 */
.L_x_115:
        /* <DEDUP_REMOVED lines=13> */
.L_x_118:
[----:B------:R-:W-:Y:S05]  /*3f70*/  BSYNC B0 ;  /* 0x0000000000007941 */ /* 0x000fea0003800000 */
.L_x_117:
        /* <DEDUP_REMOVED lines=13> */
.L_x_120:
[----:B------:R-:W-:Y:S05]  /*4050*/  BSYNC B0 ;  /* 0x0000000000007941 */ /* 0x000fea0003800000 */
.L_x_119:
        /* <DEDUP_REMOVED lines=13> */
.L_x_122:
[----:B------:R-:W-:Y:S05]  /*4130*/  BSYNC B0 ;  /* 0x0000000000007941 */ /* 0x000fea0003800000 */
.L_x_121:
        /* <DEDUP_REMOVED lines=13> */
.L_x_124:
[----:B------:R-:W-:Y:S05]  /*4210*/  BSYNC B0 ;  /* 0x0000000000007941 */ /* 0x000fea0003800000 */
.L_x_123:
        /* <DEDUP_REMOVED lines=13> */
.L_x_126:
[----:B------:R-:W-:Y:S05]  /*42f0*/  BSYNC B0 ;  /* 0x0000000000007941 */ /* 0x000fea0003800000 */
.L_x_125:
        /* <DEDUP_REMOVED lines=9> */
[----:B------:R-:W-:-:S13]  /*4390*/  ISETP.GT.AND P5, PT, R16, 0x40, P6 ;  /* 0x000000401000780c */ /* 0x000fda00037a4270 */
[----:B0-----:R-:W-:Y:S05]  /*43a0*/  @!P5 BRA `(.L_x_128) ;  /* 0x000000000004d947 */ /* 0x001fea0003800000 */
[----:B------:R0:W5:Y:S02]  /*43b0*/  LDG.E.LTC128B.U16 R56, desc[UR12][R6.64+0x50] ;  /* 0x0000500c06387981 */ /* 0x000164000c1e1520 */
.L_x_128:
[----:B------:R-:W-:Y:S05]  /*43c0*/  BSYNC B0 ;  /* 0x0000000000007941 */ /* 0x000fea0003800000 */
.L_x_127:
        /* <DEDUP_REMOVED lines=12> */
.L_x_130:
[----:B------:R-:W-:Y:S05]  /*4490*/  BSYNC B0 ;  /* 0x0000000000007941 */ /* 0x000fea0003800000 */
.L_x_129:
[----:B-----5:R-:W-:Y:S01]  /*44a0*/  HADD2.F32 R3, -RZ, R56.H0_H0 ;  /* 0x20000038ff037230 */ /* 0x020fe20000004100 */
[----:B------:R-:W-:Y:S01]  /*44b0*/  ISETP.GT.AND P6, PT, R16, 0x48, P6 ;  /* 0x000000481000780c */ /* 0x000fe200037c4270 */
[----:B------:R-:W-:Y:S03]  /*44c0*/  BSSY B0, `(.L_x_131) ;  /* 0x000000a000007945 */ /* 0x000fe60003800000 */
[----:B------:R-:W-:Y:S01]  /*44d0*/  FMUL R2, R3, R14 ;  /* 0x0000000e03027220 */ /* 0x000fe20000400000 */
[----:B------:R-:W-:-:S03]  /*44e0*/  @P5 IMAD.MOV.U32 R3, RZ, RZ, R11 ;  /* 0x000000ffff035224 */ /* 0x000fc600078e000b */
[----:B------:R-:W-:-:S05]  /*44f0*/  FFMA R2, R45, R0, R2 ;  /* 0x000000002d027223 */ /* 0x000fca0000000002 */
[----:B------:R-:W-:-:S04]  /*4500*/  F2FP.F16.F32.PACK_AB R2, RZ, R2 ;  /* 0x00000002ff02723e */ /* 0x000fc800000000ff */
[----:B------:R-:W-:Y:S01]  /*4510*/  PRMT R4, R2, 0x7610, R4 ;  /* 0x0000761002047816 */ /* 0x000fe20000000004 */
[----:B------:R-:W-:-:S05]  /*4520*/  @P5 IMAD.MOV.U32 R2, RZ, RZ, R10 ;  /* 0x000000ffff025224 */ /* 0x000fca00078e000a */
[----:B------:R0:W-:Y:S01]  /*4530*/  @P5 STG.E.U16 desc[UR12][R2.64+0x52], R4 ;  /* 0x0000520402005986 */ /* 0x0001e2000c10150c */
[----:B------:R-:W-:Y:S05]  /*4540*/  @!P6 BRA `(.L_x_132) ;  /* 0x000000000004e947 */ /* 0x000fea0003800000 */
[----:B------:R0:W5:Y:S02]  /*4550*/  LDG.E.LTC128B.U16 R56, desc[UR12][R8.64+0x50] ;  /* 0x0000500c08387981 */ /* 0x000164000c1e1520 */
.L_x_132:
[----:B------:R-:W-:Y:S05]  /*4560*/  BSYNC B0 ;  /* 0x0000000000007941 */ /* 0x000fea0003800000 */
.L_x_131:
[----:B0----5:R-:W-:Y:S01]  /*4570*/  HADD2.F32 R3, -RZ, R56.H0_H0 ;  /* 0x20000038ff037230 */ /* 0x021fe20000004100 */
[----:B------:R-:W-:Y:S01]  /*4580*/  ISETP.GT.AND P4, PT, R16, 0x48, P4 ;  /* 0x000000481000780c */ /* 0x000fe20002784270 */
[----:B------:R-:W-:Y:S01]  /*4590*/  @P6 IMAD.MOV.U32 R2, RZ, RZ, R18 ;  /* 0x000000ffff026224 */ /* 0x000fe200078e0012 */
[----:B------:R-:W-:Y:S02]  /*45a0*/  BSSY B0, `(.L_x_133) ;  /* 0x0000009000007945 */ /* 0x000fe40003800000 */
[----:B------:R-:W-:-:S04]  /*45b0*/  FMUL R3, R3, R14 ;  /* 0x0000000e03037220 */ /* 0x000fc80000400000 */
[----:B------:R-:W-:-:S05]  /*45c0*/  FFMA R3, R46, R0, R3 ;  /* 0x000000002e037223 */ /* 0x000fca0000000003 */
[----:B------:R-:W-:-:S04]  /*45d0*/  F2FP.F16.F32.PACK_AB R3, RZ, R3 ;  /* 0x00000003ff03723e */ /* 0x000fc800000000ff */
[----:B------:R-:W-:Y:S01]  /*45e0*/  PRMT R4, R3, 0x7610, R4 ;  /* 0x0000761003047816 */ /* 0x000fe20000000004 */
[----:B------:R-:W-:-:S05]  /*45f0*/  @P6 IMAD.MOV.U32 R3, RZ, RZ, R19 ;  /* 0x000000ffff036224 */ /* 0x000fca00078e0013 */
[----:B------:R0:W-:Y:S01]  /*4600*/  @P6 STG.E.U16 desc[UR12][R2.64+0x50], R4 ;  /* 0x0000500402006986 */ /* 0x0001e2000c10150c */
[----:B------:R-:W-:Y:S05]  /*4610*/  @!P4 BRA `(.L_x_134) ;  /* 0x000000000004c947 */ /* 0x000fea0003800000 */
[----:B------:R0:W5:Y:S02]  /*4620*/  LDG.E.LTC128B.U16 R56, desc[UR12][R8.64+0x52] ;  /* 0x0000520c08387981 */ /* 0x000164000c1e1520 */
.L_x_134:
[----:B------:R-:W-:Y:S05]  /*4630*/  BSYNC B0 ;  /* 0x0000000000007941 */ /* 0x000fea0003800000 */
.L_x_133:
[----:B0----5:R-:W-:Y:S01]  /*4640*/  HADD2.F32 R3, -RZ, R56.H0_H0 ;  /* 0x20000038ff037230 */ /* 0x021fe20000004100 */
        /* <DEDUP_REMOVED lines=11> */
.L_x_136:
[----:B------:R-:W-:Y:S05]  /*4700*/  BSYNC B0 ;  /* 0x0000000000007941 */ /* 0x000fea0003800000 */
.L_x_135:
        /* <DEDUP_REMOVED lines=12> */
.L_x_138:
[----:B------:R-:W-:Y:S05]  /*47d0*/  BSYNC B0 ;  /* 0x0000000000007941 */ /* 0x000fea0003800000 */
.L_x_137:
        /* <DEDUP_REMOVED lines=12> */
.L_x_140:
[----:B------:R-:W-:Y:S05]  /*48a0*/  BSYNC B0 ;  /* 0x0000000000007941 */ /* 0x000fea0003800000 */
.L_x_139:
        /* <DEDUP_REMOVED lines=12> */
.L_x_142:
[----:B------:R-:W-:Y:S05]  /*4970*/  BSYNC B0 ;  /* 0x0000000000007941 */ /* 0x000fea0003800000 */
.L_x_141:
        /* <DEDUP_REMOVED lines=12> */
.L_x_144:
[----:B------:R-:W-:Y:S05]  /*4a40*/  BSYNC B0 ;  /* 0x0000000000007941 */ /* 0x000fea0003800000 */
.L_x_143:
        /* <DEDUP_REMOVED lines=12> */
.L_x_146:
[----:B------:R-:W-:Y:S05]  /*4b10*/  BSYNC B0 ;  /* 0x0000000000007941 */ /* 0x000fea0003800000 */
.L_x_145:
        /* <DEDUP_REMOVED lines=9> */
.L_x_148:
[----:B------:R-:W-:Y:S05]  /*4bb0*/  BSYNC B0 ;  /* 0x0000000000007941 */ /* 0x000fea0003800000 */
.L_x_147:
[----:B-----5:R-:W-:Y:S01]  /*4bc0*/  HADD2.F32 R3, -RZ, R56.H0_H0 ;  /* 0x20000038ff037230 */ /* 0x020fe20000004100 */
[----:B------:R-:W-:Y:S01]  /*4bd0*/  ISETP.GT.AND P0, PT, R16, 0x48, P0 ;  /* 0x000000481000780c */ /* 0x000fe20000704270 */
[----:B0-----:R-:W-:Y:S01]  /*4be0*/  @P1 IMAD.MOV.U32 R2, RZ, RZ, R18 ;  /* 0x000000ffff021224 */ /* 0x001fe200078e0012 */
        /* <DEDUP_REMOVED lines=9> */
.L_x_150:
[----:B------:R-:W-:Y:S05]  /*4c80*/  BSYNC B0 ;  /* 0x0000000000007941 */ /* 0x000fea0003800000 */
.L_x_149:
[----:B0----5:R-:W-:-:S05]  /*4c90*/  HADD2.F32 R3, -RZ, R56.H0_H0 ;  /* 0x20000038ff037230 */ /* 0x021fca0000004100 */
[----:B------:R-:W-:-:S04]  /*4ca0*/  FMUL R14, R3, R14 ;  /* 0x0000000e030e7220 */ /* 0x000fc80000400000 */
[----:B------:R-:W-:Y:S01]  /*4cb0*/  FFMA R14, R55, R0, R14 ;  /* 0x00000000370e7223 */ /* 0x000fe2000000000e */
[----:B------:R-:W-:Y:S06]  /*4cc0*/  @!P0 EXIT ;  /* 0x000000000000894d */ /* 0x000fec0003800000 */
[----:B------:R-:W-:-:S05]  /*4cd0*/  F2FP.F16.F32.PACK_AB R14, RZ, R14 ;  /* 0x0000000eff0e723e */ /* 0x000fca00000000ff */
[----:B------:R-:W-:Y:S01]  /*4ce0*/  STG.E.U16 desc[UR12][R18.64+0x72], R14 ;  /* 0x0000720e12007986 */ /* 0x000fe2000c10150c */
[----:B------:R-:W-:Y:S05]  /*4cf0*/  EXIT ;  /* 0x000000000000794d */ /* 0x000fea0003800000 */
.L_x_28:
[----:B------:R-:W-:Y:S01]  /*4d00*/  ULDC.64 UR4, c[0x0][0x5c8] ;  /* 0x0001720000047ab9 */ /* 0x000fe20000000a00 */
[-C--:B------:R-:W-:Y:S01]  /*4d10*/  FMUL R56, R56, R0.reuse ;  /* 0x0000000038387220 */ /* 0x080fe20000400000 */
[----:B------:R-:W-:Y:S01]  /*4d20*/  LEA R2, P1, R10, UR4, 0x1 ;  /* 0x000000040a027c11 */ /* 0x000fe2000f8208ff */
[----:B------:R-:W-:Y:S01]  /*4d30*/  IMAD.SHL.U32 R7, R20, 0x2, RZ ;  /* 0x0000000214077824 */ /* 0x000fe200078e00ff */
[----:B------:R-:W-:Y:S01]  /*4d40*/  ISETP.GT.AND P6, PT, R15, 0x1, PT ;  /* 0x000000010f00780c */ /* 0x000fe20003fc4270 */
[----:B------:R-:W-:Y:S01]  /*4d50*/  FMUL R57, R57, R0 ;  /* 0x0000000039397220 */ /* 0x000fe20000400000 */
[----:B------:R-:W-:Y:S01]  /*4d60*/  F2FP.F16.F32.PACK_AB R56, RZ, R56 ;  /* 0x00000038ff38723e */ /* 0x000fe200000000ff */
[-C--:B------:R-:W-:Y:S01]  /*4d70*/  FMUL R58, R58, R0.reuse ;  /* 0x000000003a3a7220 */ /* 0x080fe20000400000 */
[----:B------:R-:W-:Y:S01]  /*4d80*/  LEA.HI.X R3, R10, UR5, R13, 0x1, P1 ;  /* 0x000000050a037c11 */ /* 0x000fe200088f0c0d */
[-C--:B------:R-:W-:Y:S01]  /*4d90*/  FMUL R59, R59, R0.reuse ;  /* 0x000000003b3b7220 */ /* 0x080fe20000400000 */
[----:B------:R-:W-:Y:S01]  /*4da0*/  ISETP.GT.AND P2, PT, R15, RZ, PT ;  /* 0x000000ff0f00720c */ /* 0x000fe20003f44270 */
[-C--:B------:R-:W-:Y:S01]  /*4db0*/  FMUL R60, R60, R0.reuse ;  /* 0x000000003c3c7220 */ /* 0x080fe20000400000 */
[C---:B------:R-:W-:Y:S01]  /*4dc0*/  ISETP.GT.AND P1, PT, R16.reuse, RZ, P6 ;  /* 0x000000ff1000720c */ /* 0x040fe20003724270 */
[----:B------:R-:W-:Y:S01]  /*4dd0*/  @P0 STG.E.U16 desc[UR12][R2.64], R56 ;  /* 0x0000003802000986 */ /* 0x000fe2000c10150c */
[----:B------:R-:W-:Y:S01]  /*4de0*/  ISETP.GT.AND P0, PT, R16, 0x8, P2 ;  /* 0x000000081000780c */ /* 0x000fe20001704270 */
[-C--:B------:R-:W-:Y:S01]  /*4df0*/  FMUL R61, R61, R0.reuse ;  /* 0x000000003d3d7220 */ /* 0x080fe20000400000 */
[----:B------:R-:W-:Y:S01]  /*4e00*/  SHF.L.U64.HI R19, R20, 0x1, R19 ;  /* 0x0000000114137819 */ /* 0x000fe20000010213 */
[----:B------:R-:W-:Y:S01]  /*4e10*/  FMUL R62, R62, R0 ;  /* 0x000000003e3e7220 */ /* 0x000fe20000400000 */
[----:B------:R-:W-:Y:S01]  /*4e20*/  IADD3 R4, P3, R7, R2, RZ ;  /* 0x0000000207047210 */ /* 0x000fe20007f7e0ff */
[-C--:B------:R-:W-:Y:S01]  /*4e30*/  FMUL R63, R63, R0.reuse ;  /* 0x000000003f3f7220 */ /* 0x080fe20000400000 */
[----:B------:R-:W-:Y:S01]  /*4e40*/  F2FP.F16.F32.PACK_AB R57, RZ, R57 ;  /* 0x00000039ff39723e */ /* 0x000fe200000000ff */
[----:B------:R-:W-:Y:S01]  /*4e50*/  FMUL R64, R64, R0 ;  /* 0x0000000040407220 */ /* 0x000fe20000400000 */
[----:B------:R-:W-:Y:S01]  /*4e60*/  F2FP.F16.F32.PACK_AB R58, RZ, R58 ;  /* 0x0000003aff3a723e */ /* 0x000fe200000000ff */
[----:B------:R-:W-:Y:S01]  /*4e70*/  IMAD.X R5, R19, 0x1, R3, P3 ;  /* 0x0000000113057824 */ /* 0x000fe200018e0603 */
[C---:B------:R-:W-:Y:S01]  /*4e80*/  ISETP.GT.AND P5, PT, R15.reuse, 0x8, PT ;  /* 0x000000080f00780c */ /* 0x040fe20003fa4270 */
[----:B------:R-:W-:Y:S01]  /*4e90*/  @P1 STG.E.U16 desc[UR12][R2.64+0x2], R57 ;  /* 0x0000023902001986 */ /* 0x000fe2000c10150c */
[----:B------:R-:W-:Y:S01]  /*4ea0*/  ISETP.GT.AND P4, PT, R15, 0x9, PT ;  /* 0x000000090f00780c */ /* 0x000fe20003f84270 */
[-C--:B------:R-:W-:Y:S01]  /*4eb0*/  FMUL R65, R65, R0.reuse ;  /* 0x0000000041417220 */ /* 0x080fe20000400000 */
[C---:B------:R-:W-:Y:S01]  /*4ec0*/  ISETP.GT.AND P2, PT, R16.reuse, 0x8, P6 ;  /* 0x000000081000780c */ /* 0x040fe20003744270 */
[----:B------:R-:W-:Y:S01]  /*4ed0*/  @P0 STG.E.U16 desc[UR12][R4.64], R58 ;  /* 0x0000003a04000986 */ /* 0x000fe2000c10150c */
[----:B------:R-:W-:Y:S01]  /*4ee0*/  ISETP.GT.AND P0, PT, R16, RZ, P5 ;  /* 0x000000ff1000720c */ /* 0x000fe20002f04270 */
[-C--:B------:R-:W-:Y:S01]  /*4ef0*/  FMUL R66, R66, R0.reuse ;  /* 0x0000000042427220 */ /* 0x080fe20000400000 */
[----:B------:R-:W-:Y:S01]  /*4f00*/  ISETP.GT.AND P1, PT, R16, RZ, P4 ;  /* 0x000000ff1000720c */ /* 0x000fe20002724270 */
[-C--:B------:R-:W-:Y:S01]  /*4f10*/  FMUL R67, R67, R0.reuse ;  /* 0x0000000043437220 */ /* 0x080fe20000400000 */
[----:B------:R-:W-:Y:S01]  /*4f20*/  F2FP.F16.F32.PACK_AB R59, RZ, R59 ;  /* 0x0000003bff3b723e */ /* 0x000fe200000000ff */
[----:B------:R-:W-:Y:S01]  /*4f30*/  FMUL R68, R68, R0 ;  /* 0x0000000044447220 */ /* 0x000fe20000400000 */
[----:B------:R-:W-:Y:S01]  /*4f40*/  F2FP.F16.F32.PACK_AB R60, RZ, R60 ;  /* 0x0000003cff3c723e */ /* 0x000fe200000000ff */
[-C--:B------:R-:W-:Y:S01]  /*4f50*/  FMUL R69, R69, R0.reuse ;  /* 0x0000000045457220 */ /* 0x080fe20000400000 */
[----:B------:R-:W-:Y:S01]  /*4f60*/  F2FP.F16.F32.PACK_AB R61, RZ, R61 ;  /* 0x0000003dff3d723e */ /* 0x000fe200000000ff */
[-C--:B------:R-:W-:Y:S01]  /*4f70*/  FMUL R70, R70, R0.reuse ;  /* 0x0000000046467220 */ /* 0x080fe20000400000 */
[C---:B------:R-:W-:Y:S01]  /*4f80*/  SHF.L.U64.HI R9, R17.reuse, 0x1, R18 ;  /* 0x0000000111097819 */ /* 0x040fe20000010212 */
[----:B------:R-:W-:Y:S01]  /*4f90*/  IMAD.SHL.U32 R17, R17, 0x2, RZ ;  /* 0x0000000211117824 */ /* 0x000fe200078e00ff */
[----:B------:R-:W-:Y:S01]  /*4fa0*/  @P2 STG.E.U16 desc[UR12][R4.64+0x2], R59 ;  /* 0x0000023b04002986 */ /* 0x000fe2000c10150c */
[----:B------:R-:W-:Y:S01]  /*4fb0*/  ISETP.GT.AND P2, PT, R16, 0x8, P5 ;  /* 0x000000081000780c */ /* 0x000fe20002f44270 */
[----:B------:R-:W-:Y:S01]  /*4fc0*/  FMUL R71, R71, R0 ;  /* 0x0000000047477220 */ /* 0x000fe20000400000 */
[----:B------:R-:W-:Y:S01]  /*4fd0*/  ISETP.GT.AND P3, PT, R15, 0x10, PT ;  /* 0x000000100f00780c */ /* 0x000fe20003f64270 */
[----:B------:R-:W-:Y:S01]  /*4fe0*/  @P0 STG.E.U16 desc[UR12][R2.64+0x10], R60 ;  /* 0x0000103c02000986 */ /* 0x000fe2000c10150c */
[----:B------:R-:W-:Y:S01]  /*4ff0*/  F2FP.F16.F32.PACK_AB R62, RZ, R62 ;  /* 0x0000003eff3e723e */ /* 0x000fe200000000ff */
[----:B------:R-:W-:Y:S01]  /*5000*/  FMUL R72, R72, R0 ;  /* 0x0000000048487220 */ /* 0x000fe20000400000 */
[----:B------:R-:W-:Y:S01]  /*5010*/  F2FP.F16.F32.PACK_AB R63, RZ, R63 ;  /* 0x0000003fff3f723e */ /* 0x000fe200000000ff */
[----:B------:R-:W-:Y:S01]  /*5020*/  @P1 STG.E.U16 desc[UR12][R2.64+0x12], R61 ;  /* 0x0000123d02001986 */ /* 0x000fe2000c10150c */
[----:B------:R-:W-:Y:S01]  /*5030*/  IADD3 R6, P0, P1, R17, R2, R7 ;  /* 0x0000000211067210 */ /* 0x000fe2000791e007 */
[----:B------:R-:W-:Y:S01]  /*5040*/  FMUL R73, R73, R0 ;  /* 0x0000000049497220 */ /* 0x000fe20000400000 */
[----:B------:R-:W-:Y:S01]  /*5050*/  F2FP.F16.F32.PACK_AB R64, RZ, R64 ;  /* 0x00000040ff40723e */ /* 0x000fe200000000ff */
[-C--:B------:R-:W-:Y:S01]  /*5060*/  FMUL R74, R74, R0.reuse ;  /* 0x000000004a4a7220 */ /* 0x080fe20000400000 */
[----:B------:R-:W-:Y:S01]  /*5070*/  IADD3.X R7, R9, R3, R19, P0, P1 ;  /* 0x0000000309077210 */ /* 0x000fe200007e2413 */
[----:B------:R-:W-:Y:S01]  /*5080*/  @P2 STG.E.U16 desc[UR12][R4.64+0x10], R62 ;  /* 0x0000103e04002986 */ /* 0x000fe2000c10150c */
[C---:B------:R-:W-:Y:S01]  /*5090*/  ISETP.GT.AND P1, PT, R16.reuse, 0x8, P4 ;  /* 0x000000081000780c */ /* 0x040fe20002724270 */
[-C--:B------:R-:W-:Y:S01]  /*50a0*/  FMUL R75, R75, R0.reuse ;  /* 0x000000004b4b7220 */ /* 0x080fe20000400000 */
[----:B------:R-:W-:Y:S01]  /*50b0*/  ISETP.GT.AND P0, PT, R16, RZ, P3 ;  /* 0x000000ff1000720c */ /* 0x000fe20001f04270 */
[-C--:B------:R-:W-:Y:S01]  /*50c0*/  FMUL R76, R76, R0.reuse ;  /* 0x000000004c4c7220 */ /* 0x080fe20000400000 */
[----:B------:R-:W-:Y:S01]  /*50d0*/  ISETP.GT.AND P2, PT, R15, 0x11, PT ;  /* 0x000000110f00780c */ /* 0x000fe20003f44270 */
[-C--:B------:R-:W-:Y:S01]  /*50e0*/  FMUL R77, R77, R0.reuse ;  /* 0x000000004d4d7220 */ /* 0x080fe20000400000 */
[----:B------:R-:W-:Y:S01]  /*50f0*/  F2FP.F16.F32.PACK_AB R65, RZ, R65 ;  /* 0x00000041ff41723e */ /* 0x000fe200000000ff */
[----:B------:R-:W-:Y:S01]  /*5100*/  FMUL R78, R78, R0 ;  /* 0x000000004e4e7220 */ /* 0x000fe20000400000 */
[----:B------:R-:W-:Y:S01]  /*5110*/  F2FP.F16.F32.PACK_AB R66, RZ, R66 ;  /* 0x00000042ff42723e */ /* 0x000fe200000000ff */
[-C--:B------:R-:W-:Y:S01]  /*5120*/  FMUL R79, R79, R0.reuse ;  /* 0x000000004f4f7220 */ /* 0x080fe20000400000 */
[----:B------:R-:W-:Y:S01]  /*5130*/  F2FP.F16.F32.PACK_AB R67, RZ, R67 ;  /* 0x00000043ff43723e */ /* 0x000fe200000000ff */
[----:B------:R-:W-:Y:S01]  /*5140*/  FMUL R80, R80, R0 ;  /* 0x0000000050507220 */ /* 0x000fe20000400000 */
[----:B------:R-:W-:Y:S01]  /*5150*/  F2FP.F16.F32.PACK_AB R68, RZ, R68 ;  /* 0x00000044ff44723e */ /* 0x000fe200000000ff */
[----:B------:R-:W-:Y:S01]  /*5160*/  @P1 STG.E.U16 desc[UR12][R4.64+0x12], R63 ;  /* 0x0000123f04001986 */ /* 0x000fe2000c10150c */
[----:B------:R-:W-:Y:S01]  /*5170*/  ISETP.GT.AND P1, PT, R15, 0x19, PT ;  /* 0x000000190f00780c */ /* 0x000fe20003f24270 */
[-C--:B------:R-:W-:Y:S01]  /*5180*/  FMUL R81, R81, R0.reuse ;  /* 0x0000000051517220 */ /* 0x080fe20000400000 */
[----:B------:R-:W-:Y:S01]  /*5190*/  F2FP.F16.F32.PACK_AB R69, RZ, R69 ;  /* 0x00000045ff45723e */ /* 0x000fe200000000ff */
[----:B------:R-:W-:Y:S01]  /*51a0*/  @P0 STG.E.U16 desc[UR12][R2.64+0x20], R64 ;  /* 0x0000204002000986 */ /* 0x000fe2000c10150c */
[----:B------:R-:W-:Y:S01]  /*51b0*/  ISETP.GT.AND P0, PT, R16, RZ, P2 ;  /* 0x000000ff1000720c */ /* 0x000fe20001704270 */
[----:B------:R-:W-:Y:S01]  /*51c0*/  FMUL R82, R82, R0 ;  /* 0x0000000052527220 */ /* 0x000fe20000400000 */
[----:B------:R-:W-:Y:S01]  /*51d0*/  F2FP.F16.F32.PACK_AB R70, RZ, R70 ;  /* 0x00000046ff46723e */ /* 0x000fe200000000ff */
        /* <DEDUP_REMOVED lines=10> */
[----:B------:R-:W-:Y:S01]  /*5280*/  @P0 STG.E.U16 desc[UR12][R2.64+0x22], R65 ;  /* 0x0000224102000986 */ /* 0x000fe2000c10150c */
[----:B------:R-:W-:Y:S01]  /*5290*/  ISETP.GT.AND P0, PT, R16, 0x8, P3 ;  /* 0x000000081000780c */ /* 0x000fe20001f04270 */
[-C--:B------:R-:W-:Y:S01]  /*52a0*/  FMUL R24, R24, R0.reuse ;  /* 0x0000000018187220 */ /* 0x080fe20000400000 */
[----:B------:R-:W-:Y:S01]  /*52b0*/  ISETP.GT.AND P5, PT, R15, 0x28, PT ;  /* 0x000000280f00780c */ /* 0x000fe20003fa4270 */
        /* <DEDUP_REMOVED lines=8> */
[-C--:B------:R-:W-:Y:S01]  /*5340*/  FMUL R29, R29, R0.reuse ;  /* 0x000000001d1d7220 */ /* 0x080fe20000400000 */
[C---:B------:R-:W-:Y:S01]  /*5350*/  ISETP.GT.AND P4, PT, R15.reuse, 0x30, PT ;  /* 0x000000300f00780c */ /* 0x040fe20003f84270 */
[----:B------:R-:W-:Y:S01]  /*5360*/  @P0 STG.E.U16 desc[UR12][R4.64+0x20], R66 ;  /* 0x0000204204000986 */ /* 0x000fe2000c10150c */
[----:B------:R-:W-:Y:S01]  /*5370*/  ISETP.GT.AND P0, PT, R16, 0x8, P2 ;  /* 0x000000081000780c */ /* 0x000fe20001704270 */
[-C--:B------:R-:W-:Y:S01]  /*5380*/  FMUL R30, R30, R0.reuse ;  /* 0x000000001e1e7220 */ /* 0x080fe20000400000 */
[----:B------:R-:W-:Y:S01]  /*5390*/  ISETP.GT.AND P2, PT, R15, 0x18, PT ;  /* 0x000000180f00780c */ /* 0x000fe20003f44270 */
[----:B------:R-:W-:Y:S01]  /*53a0*/  FMUL R31, R31, R0 ;  /* 0x000000001f1f7220 */ /* 0x000fe20000400000 */
[----:B------:R-:W-:Y:S01]  /*53b0*/  F2FP.F16.F32.PACK_AB R80, RZ, R80 ;  /* 0x00000050ff50723e */ /* 0x000fe200000000ff */
        /* <DEDUP_REMOVED lines=8> */
[----:B------:R-:W-:Y:S01]  /*5440*/  @P0 STG.E.U16 desc[UR12][R4.64+0x22], R67 ;  /* 0x0000224304000986 */ /* 0x000fe2000c10150c */
[----:B------:R-:W-:Y:S01]  /*5450*/  ISETP.GT.AND P0, PT, R16, RZ, P2 ;  /* 0x000000ff1000720c */ /* 0x000fe20001704270 */
[----:B------:R-:W-:Y:S01]  /*5460*/  FMUL R36, R36, R0 ;  /* 0x0000000024247220 */ /* 0x000fe20000400000 */
[----:B------:R-:W-:Y:S01]  /*5470*/  F2FP.F16.F32.PACK_AB R84, RZ, R84 ;  /* 0x00000054ff54723e */ /* 0x000fe200000000ff */
[-C--:B------:R-:W-:Y:S01]  /*5480*/  FMUL R37, R37, R0.reuse ;  /* 0x0000000025257220 */ /* 0x080fe20000400000 */
[----:B------:R-:W-:Y:S01]  /*5490*/  P2R R12, PR, RZ, 0x20 ;  /* 0x00000020ff0c7803 */ /* 0x000fe20000000000 */
        /* <DEDUP_REMOVED lines=9> */
[----:B------:R-:W-:Y:S01]  /*5530*/  ISETP.GT.AND P0, PT, R16, RZ, P1 ;  /* 0x000000ff1000720c */ /* 0x000fe20000f04270 */
        /* <DEDUP_REMOVED lines=13> */
[----:B------:R-:W-:Y:S01]  /*5610*/  ISETP.GT.AND P0, PT, R16, 0x8, P2 ;  /* 0x000000081000780c */ /* 0x000fe20001704270 */
        /* <DEDUP_REMOVED lines=17> */
[----:B------:R-:W-:-:S02]  /*5730*/  F2FP.F16.F32.PACK_AB R36, RZ, R36 ;  /* 0x00000024ff24723e */ /* 0x000fc400000000ff */
[----:B------:R-:W-:Y:S02]  /*5740*/  F2FP.F16.F32.PACK_AB R37, RZ, R37 ;  /* 0x00000025ff25723e */ /* 0x000fe400000000ff */
[----:B------:R-:W-:Y:S02]  /*5750*/  F2FP.F16.F32.PACK_AB R38, RZ, R38 ;  /* 0x00000026ff26723e */ /* 0x000fe400000000ff */
[----:B------:R-:W-:Y:S02]  /*5760*/  F2FP.F16.F32.PACK_AB R39, RZ, R39 ;  /* 0x00000027ff27723e */ /* 0x000fe400000000ff */
[----:B------:R-:W-:Y:S01]  /*5770*/  F2FP.F16.F32.PACK_AB R40, RZ, R40 ;  /* 0x00000028ff28723e */ /* 0x000fe200000000ff */
[----:B------:R-:W-:Y:S01]  /*5780*/  @P0 STG.E.U16 desc[UR12][R4.64+0x32], R71 ;  /* 0x0000324704000986 */ /* 0x000fe2000c10150c */
[----:B------:R-:W-:Y:S02]  /*5790*/  ISETP.GT.AND P0, PT, R16, RZ, P2 ;  /* 0x000000ff1000720c */ /* 0x000fe40001704270 */
[----:B------:R-:W-:-:S02]  /*57a0*/  F2FP.F16.F32.PACK_AB R41, RZ, R41 ;  /* 0x00000029ff29723e */ /* 0x000fc400000000ff */
[----:B------:R-:W-:Y:S02]  /*57b0*/  F2FP.F16.F32.PACK_AB R42, RZ, R42 ;  /* 0x0000002aff2a723e */ /* 0x000fe400000000ff */
[----:B------:R-:W-:Y:S02]  /*57c0*/  F2FP.F16.F32.PACK_AB R43, RZ, R43 ;  /* 0x0000002bff2b723e */ /* 0x000fe400000000ff */
[----:B------:R-:W-:Y:S02]  /*57d0*/  F2FP.F16.F32.PACK_AB R44, RZ, R44 ;  /* 0x0000002cff2c723e */ /* 0x000fe400000000ff */
[----:B------:R-:W-:Y:S02]  /*57e0*/  F2FP.F16.F32.PACK_AB R45, RZ, R45 ;  /* 0x0000002dff2d723e */ /* 0x000fe400000000ff */
[----:B------:R-:W-:Y:S01]  /*57f0*/  F2FP.F16.F32.PACK_AB R46, RZ, R46 ;  /* 0x0000002eff2e723e */ /* 0x000fe200000000ff */
[----:B------:R-:W-:Y:S01]  /*5800*/  @P0 STG.E.U16 desc[UR12][R2.64+0x40], R72 ;  /* 0x0000404802000986 */ /* 0x000fe2000c10150c */
[----:B------:R-:W-:-:S02]  /*5810*/  ISETP.GT.AND P0, PT, R16, RZ, P1 ;  /* 0x000000ff1000720c */ /* 0x000fc40000f04270 */
[----:B------:R-:W-:Y:S02]  /*5820*/  F2FP.F16.F32.PACK_AB R47, RZ, R47 ;  /* 0x0000002fff2f723e */ /* 0x000fe400000000ff */
[----:B------:R-:W-:Y:S02]  /*5830*/  F2FP.F16.F32.PACK_AB R48, RZ, R48 ;  /* 0x00000030ff30723e */ /* 0x000fe400000000ff */
[----:B------:R-:W-:Y:S02]  /*5840*/  F2FP.F16.F32.PACK_AB R49, RZ, R49 ;  /* 0x00000031ff31723e */ /* 0x000fe400000000ff */
[----:B------:R-:W-:Y:S02]  /*5850*/  F2FP.F16.F32.PACK_AB R50, RZ, R50 ;  /* 0x00000032ff32723e */ /* 0x000fe400000000ff */
[----:B------:R-:W-:Y:S02]  /*5860*/  F2FP.F16.F32.PACK_AB R51, RZ, R51 ;  /* 0x00000033ff33723e */ /* 0x000fe400000000ff */
[----:B------:R-:W-:Y:S01]  /*5870*/  F2FP.F16.F32.PACK_AB R52, RZ, R52 ;  /* 0x00000034ff34723e */ /* 0x000fe200000000ff */
[----:B------:R-:W-:Y:S01]  /*5880*/  @P0 STG.E.U16 desc[UR12][R2.64+0x42], R73 ;  /* 0x0000424902000986 */ /* 0x000fe2000c10150c */
[----:B------:R-:W-:-:S02]  /*5890*/  ISETP.GT.AND P0, PT, R16, 0x8, P2 ;  /* 0x000000081000780c */ /* 0x000fc40001704270 */
[----:B------:R-:W-:Y:S02]  /*58a0*/  ISETP.GT.AND P2, PT, R15, 0x38, PT ;  /* 0x000000380f00780c */ /* 0x000fe40003f44270 */
[----:B------:R-:W-:Y:S02]  /*58b0*/  F2FP.F16.F32.PACK_AB R53, RZ, R53 ;  /* 0x00000035ff35723e */ /* 0x000fe400000000ff */
[----:B------:R-:W-:-:S07]  /*58c0*/  F2FP.F16.F32.PACK_AB R54, RZ, R54 ;  /* 0x00000036ff36723e */ /* 0x000fce00000000ff */
[----:B------:R-:W-:Y:S01]  /*58d0*/  @P0 STG.E.U16 desc[UR12][R4.64+0x40], R74 ;  /* 0x0000404a04000986 */ /* 0x000fe2000c10150c */
[----:B------:R-:W-:-:S13]  /*58e0*/  ISETP.GT.AND P0, PT, R16, 0x8, P1 ;  /* 0x000000081000780c */ /* 0x000fda0000f04270 */
[----:B------:R-:W-:Y:S01]  /*58f0*/  @P0 STG.E.U16 desc[UR12][R4.64+0x42], R75 ;  /* 0x0000424b04000986 */ /* 0x000fe2000c10150c */
[----:B------:R-:W-:-:S13]  /*5900*/  ISETP.GT.AND P0, PT, R16, RZ, P5 ;  /* 0x000000ff1000720c */ /* 0x000fda0002f04270 */
[----:B------:R-:W-:Y:S01]  /*5910*/  @P0 STG.E.U16 desc[UR12][R2.64+0x50], R76 ;  /* 0x0000504c02000986 */ /* 0x000fe2000c10150c */
[----:B------:R-:W-:-:S04]  /*5920*/  ISETP.GT.AND P0, PT, R15, 0x29, PT ;  /* 0x000000290f00780c */ /* 0x000fc80003f04270 */
[----:B------:R-:W-:Y:S02]  /*5930*/  ISETP.GT.AND P1, PT, R16, RZ, P0 ;  /* 0x000000ff1000720c */ /* 0x000fe40000724270 */
[----:B------:R-:W-:-:S11]  /*5940*/  P2R R13, PR, RZ, 0x1 ;  /* 0x00000001ff0d7803 */ /* 0x000fd60000000000 */
[----:B------:R-:W-:Y:S01]  /*5950*/  @P1 STG.E.U16 desc[UR12][R2.64+0x52], R77 ;  /* 0x0000524d02001986 */ /* 0x000fe2000c10150c */
[----:B------:R-:W-:-:S13]  /*5960*/  ISETP.GT.AND P1, PT, R16, 0x8, P5 ;  /* 0x000000081000780c */ /* 0x000fda0002f24270 */
[----:B------:R-:W-:Y:S01]  /*5970*/  @P1 STG.E.U16 desc[UR12][R4.64+0x50], R78 ;  /* 0x0000504e04001986 */ /* 0x000fe2000c10150c */
[C---:B------:R-:W-:Y:S02]  /*5980*/  ISETP.GT.AND P1, PT, R16.reuse, 0x8, P0 ;  /* 0x000000081000780c */ /* 0x040fe40000724270 */
[----:B------:R-:W-:-:S11]  /*5990*/  ISETP.GT.AND P0, PT, R16, 0x8, P2 ;  /* 0x000000081000780c */ /* 0x000fd60001704270 */
[----:B------:R-:W-:Y:S01]  /*59a0*/  @P1 STG.E.U16 desc[UR12][R4.64+0x52], R79 ;  /* 0x0000524f04001986 */ /* 0x000fe2000c10150c */
[----:B------:R-:W-:-:S13]  /*59b0*/  ISETP.GT.AND P1, PT, R16, RZ, P4 ;  /* 0x000000ff1000720c */ /* 0x000fda0002724270 */
[----:B------:R-:W-:Y:S01]  /*59c0*/  @P1 STG.E.U16 desc[UR12][R2.64+0x60], R80 ;  /* 0x0000605002001986 */ /* 0x000fe2000c10150c */
[----:B------:R-:W-:-:S13]  /*59d0*/  ISETP.GT.AND P1, PT, R16, RZ, P3 ;  /* 0x000000ff1000720c */ /* 0x000fda0001f24270 */
[----:B------:R-:W-:Y:S01]  /*59e0*/  @P1 STG.E.U16 desc[UR12][R2.64+0x62], R81 ;  /* 0x0000625102001986 */ /* 0x000fe2000c10150c */
[----:B------:R-:W-:-:S13]  /*59f0*/  ISETP.GT.AND P1, PT, R16, 0x8, P4 ;  /* 0x000000081000780c */ /* 0x000fda0002724270 */
[----:B------:R-:W-:Y:S01]  /*5a00*/  @P1 STG.E.U16 desc[UR12][R4.64+0x60], R82 ;  /* 0x0000605204001986 */ /* 0x000fe2000c10150c */
[----:B------:R-:W-:-:S13]  /*5a10*/  ISETP.GT.AND P1, PT, R16, 0x8, P3 ;  /* 0x000000081000780c */ /* 0x000fda0001f24270 */
[----:B------:R-:W-:Y:S01]  /*5a20*/  @P1 STG.E.U16 desc[UR12][R4.64+0x62], R83 ;  /* 0x0000625304001986 */ /* 0x000fe2000c10150c */
[----:B------:R-:W-:-:S05]  /*5a30*/  IADD3 R10, P1, R17, R4, RZ ;  /* 0x00000004110a7210 */ /* 0x000fca0007f3e0ff */
[----:B------:R-:W-:Y:S01]  /*5a40*/  IMAD.X R11, R9, 0x1, R5, P1 ;  /* 0x00000001090b7824 */ /* 0x000fe200008e0605 */
[----:B------:R-:W-:-:S13]  /*5a50*/  ISETP.GT.AND P1, PT, R16, RZ, P2 ;  /* 0x000000ff1000720c */ /* 0x000fda0001724270 */
[----:B------:R-:W-:Y:S01]  /*5a60*/  @P1 STG.E.U16 desc[UR12][R2.64+0x70], R84 ;  /* 0x0000705402001986 */ /* 0x000fe2000c10150c */
[----:B------:R-:W-:-:S05]  /*5a70*/  IADD3 R8, P1, R17, R2, RZ ;  /* 0x0000000211087210 */ /* 0x000fca0007f3e0ff */
[----:B------:R-:W-:Y:S01]  /*5a80*/  IMAD.X R9, R9, 0x1, R3, P1 ;  /* 0x0000000109097824 */ /* 0x000fe200008e0603 */
[----:B------:R-:W-:-:S04]  /*5a90*/  ISETP.GT.AND P1, PT, R15, 0x39, PT ;  /* 0x000000390f00780c */ /* 0x000fc80003f24270 */
[----:B------:R-:W-:-:S13]  /*5aa0*/  ISETP.GT.AND P5, PT, R16, RZ, P1 ;  /* 0x000000ff1000720c */ /* 0x000fda0000fa4270 */
[----:B------:R0:W-:Y:S01]  /*5ab0*/  @P5 STG.E.U16 desc[UR12][R2.64+0x72], R85 ;  /* 0x0000725502005986 */ /* 0x0001e2000c10150c */
[----:B------:R-:W-:-:S03]  /*5ac0*/  ISETP.GT.AND P5, PT, R15, RZ, PT ;  /* 0x000000ff0f00720c */ /* 0x000fc60003fa4270 */
[----:B------:R-:W-:Y:S01]  /*5ad0*/  @P0 STG.E.U16 desc[UR12][R4.64+0x70], R86 ;  /* 0x0000705604000986 */ /* 0x000fe2000c10150c */
[----:B------:R-:W-:-:S13]  /*5ae0*/  ISETP.GT.AND P0, PT, R16, 0x8, P1 ;  /* 0x000000081000780c */ /* 0x000fda0000f04270 */
[----:B------:R-:W-:Y:S01]  /*5af0*/  @P0 STG.E.U16 desc[UR12][R4.64+0x72], R87 ;  /* 0x0000725704000986 */ /* 0x000fe2000c10150c */
[C---:B------:R-:W-:Y:S02]  /*5b00*/  ISETP.GT.AND P0, PT, R16.reuse, 0x40, P5 ;  /* 0x000000401000780c */ /* 0x040fe40002f04270 */
[----:B------:R-:W-:-:S11]  /*5b10*/  ISETP.GT.AND P5, PT, R16, 0x48, P5 ;  /* 0x000000481000780c */ /* 0x000fd60002fa4270 */
[----:B------:R-:W-:Y:S01]  /*5b20*/  @P0 STG.E.U16 desc[UR12][R8.64], R24 ;  /* 0x0000001808000986 */ /* 0x000fe2000c10150c */
[C---:B------:R-:W-:Y:S02]  /*5b30*/  ISETP.GT.AND P0, PT, R16.reuse, 0x40, P6 ;  /* 0x000000401000780c */ /* 0x040fe40003704270 */
[----:B------:R-:W-:-:S11]  /*5b40*/  ISETP.GT.AND P6, PT, R16, 0x48, P6 ;  /* 0x000000481000780c */ /* 0x000fd600037c4270 */
[----:B0-----:R-:W-:Y:S02]  /*5b50*/  @P0 IMAD.MOV.U32 R2, RZ, RZ, R8 ;  /* 0x000000ffff020224 */ /* 0x001fe400078e0008 */
[----:B------:R-:W-:-:S05]  /*5b60*/  @P0 IMAD.MOV.U32 R3, RZ, RZ, R9 ;  /* 0x000000ffff030224 */ /* 0x000fca00078e0009 */
[----:B------:R0:W-:Y:S01]  /*5b70*/  @P0 STG.E.U16 desc[UR12][R2.64+0x2], R25 ;  /* 0x0000021902000986 */ /* 0x0001e2000c10150c */
[----:B------:R-:W-:-:S03]  /*5b80*/  ISETP.NE.AND P0, PT, R13, RZ, PT ;  /* 0x000000ff0d00720c */ /* 0x000fc60003f05270 */
[----:B------:R-:W-:Y:S01]  /*5b90*/  @P5 STG.E.U16 desc[UR12][R10.64], R26 ;  /* 0x0000001a0a005986 */ /* 0x000fe2000c10150c */
[----:B------:R-:W-:-:S03]  /*5ba0*/  ISETP.NE.AND P5, PT, R12, RZ, PT ;  /* 0x000000ff0c00720c */ /* 0x000fc60003fa5270 */
[----:B------:R-:W-:Y:S01]  /*5bb0*/  @P6 STG.E.U16 desc[UR12][R10.64+0x2], R27 ;  /* 0x0000021b0a006986 */ /* 0x000fe2000c10150c */
[----:B------:R-:W-:-:S04]  /*5bc0*/  ISETP.GT.AND P6, PT, R15, 0x8, PT ;  /* 0x000000080f00780c */ /* 0x000fc80003fc4270 */
[----:B------:R-:W-:-:S13]  /*5bd0*/  ISETP.GT.AND P6, PT, R16, 0x40, P6 ;  /* 0x000000401000780c */ /* 0x000fda00037c4270 */
[----:B0-----:R-:W-:Y:S02]  /*5be0*/  @P6 IMAD.MOV.U32 R2, RZ, RZ, R8 ;  /* 0x000000ffff026224 */ /* 0x001fe400078e0008 */
[----:B------:R-:W-:-:S05]  /*5bf0*/  @P6 IMAD.MOV.U32 R3, RZ, RZ, R9 ;  /* 0x000000ffff036224 */ /* 0x000fca00078e0009 */
[----:B------:R0:W-:Y:S01]  /*5c00*/  @P6 STG.E.U16 desc[UR12][R2.64+0x10], R28 ;  /* 0x0000101c02006986 */ /* 0x0001e2000c10150c */
[----:B------:R-:W-:-:S04]  /*5c10*/  ISETP.GT.AND P6, PT, R15, 0x9, PT ;  /* 0x000000090f00780c */ /* 0x000fc80003fc4270 */
[----:B------:R-:W-:-:S13]  /*5c20*/  ISETP.GT.AND P6, PT, R16, 0x40, P6 ;  /* 0x000000401000780c */ /* 0x000fda00037c4270 */
[----:B0-----:R-:W-:Y:S02]  /*5c30*/  @P6 IMAD.MOV.U32 R2, RZ, RZ, R8 ;  /* 0x000000ffff026224 */ /* 0x001fe400078e0008 */
[----:B------:R-:W-:-:S05]  /*5c40*/  @P6 IMAD.MOV.U32 R3, RZ, RZ, R9 ;  /* 0x000000ffff036224 */ /* 0x000fca00078e0009 */
[----:B------:R0:W-:Y:S01]  /*5c50*/  @P6 STG.E.U16 desc[UR12][R2.64+0x12], R29 ;  /* 0x0000121d02006986 */ /* 0x0001e2000c10150c */
[----:B------:R-:W-:-:S04]  /*5c60*/  ISETP.GT.AND P6, PT, R15, 0x8, PT ;  /* 0x000000080f00780c */ /* 0x000fc80003fc4270 */
[----:B------:R-:W-:-:S13]  /*5c70*/  ISETP.GT.AND P6, PT, R16, 0x48, P6 ;  /* 0x000000481000780c */ /* 0x000fda00037c4270 */
        /* <DEDUP_REMOVED lines=66> */
[C---:B------:R-:W-:Y:S02]  /*60a0*/  ISETP.GT.AND P6, PT, R16.reuse, 0x40, P5 ;  /* 0x000000401000780c */ /* 0x040fe40002fc4270 */
[----:B------:R-:W-:-:S11]  /*60b0*/  ISETP.GT.AND P5, PT, R16, 0x48, P5 ;  /* 0x000000481000780c */ /* 0x000fd60002fa4270 */
        /* <DEDUP_REMOVED lines=9> */
[----:B------:R-:W-:Y:S01]  /*6150*/  ISETP.GT.AND P4, PT, R16, 0x48, P4 ;  /* 0x000000481000780c */ /* 0x000fe20002784270 */
        /* <DEDUP_REMOVED lines=17> */
[----:B------:R0:W-:Y:S02]  /*6270*/  @P0 STG.E.U16 desc[UR12][R2.64+0x62], R49 ;  /* 0x0000623102000986 */ /* 0x0001e4000c10150c */
        /* <DEDUP_REMOVED lines=8> */
[----:B------:R0:W-:Y:S04]  /*6300*/  @P6 STG.E.U16 desc[UR12][R2.64+0x70], R52 ;  /* 0x0000703402006986 */ /* 0x0001e8000c10150c */
[----:B------:R1:W-:Y:S01]  /*6310*/  @P5 STG.E.U16 desc[UR12][R8.64+0x72], R53 ;  /* 0x0000723508005986 */ /* 0x0003e2000c10150c */
[----:B0-----:R-:W-:Y:S02]  /*6320*/  @P2 IMAD.MOV.U32 R2, RZ, RZ, R6 ;  /* 0x000000ffff022224 */ /* 0x001fe400078e0006 */
[----:B------:R-:W-:-:S05]  /*6330*/  @P2 IMAD.MOV.U32 R3, RZ, RZ, R7 ;  /* 0x000000ffff032224 */ /* 0x000fca00078e0007 */
[----:B------:R1:W-:Y:S01]  /*6340*/  @P2 STG.E.U16 desc[UR12][R2.64+0x70], R54 ;  /* 0x0000703602002986 */ /* 0x0003e2000c10150c */
[----:B------:R-:W-:Y:S05]  /*6350*/  @!P1 EXIT ;  /* 0x000000000000994d */ /* 0x000fea0003800000 */
[----:B------:R-:W-:-:S05]  /*6360*/  F2FP.F16.F32.PACK_AB R0, RZ, R0 ;  /* 0x00000000ff00723e */ /* 0x000fca00000000ff */
[----:B------:R-:W-:Y:S01]  /*6370*/  STG.E.U16 desc[UR12][R6.64+0x72], R0 ;  /* 0x0000720006007986 */ /* 0x000fe2000c10150c */
[----:B------:R-:W-:Y:S05]  /*6380*/  EXIT ;  /* 0x000000000000794d */ /* 0x000fea0003800000 */
.L_x_14:
[----:B------:R-:W-:-:S13]  /*6390*/  ISETP.NE.AND P0, PT, R8, RZ, PT ;  /* 0x000000ff0800720c */ /* 0x000fda0003f05270 */
[----:B------:R-:W-:Y:S05]  /*63a0*/  @P0 EXIT ;  /* 0x000000000000094d */ /* 0x000fea0003800000 */
[----:B------:R-:W-:-:S13]  /*63b0*/  ELECT P0, URZ, PT ;  /* 0x00000000003f782f */ /* 0x000fda0003800000 */
[----:B------:R-:W-:Y:S05]  /*63c0*/  @!P0 BRA `(.L_x_151) ;  /* 0x0000000400c48947 */ /* 0x000fea0003800000 */
[----:B------:R-:W-:-:S13]  /*63d0*/  ISETP.GE.AND P0, PT, R5, 0x1, PT ;  /* 0x000000010500780c */ /* 0x000fda0003f06270 */
[----:B------:R-:W-:Y:S05]  /*63e0*/  @!P0 BRA `(.L_x_151) ;  /* 0x0000000400bc8947 */ /* 0x000fea0003800000 */
[----:B----45:R-:W0:Y:S01]  /*63f0*/  S2R R14, SR_CgaCtaId ;  /* 0x00000000000e7919 */ /* 0x030e220000008800 */
[----:B------:R-:W-:Y:S01]  /*6400*/  IMAD.SHL.U32 R20, R11, 0x80, RZ ;  /* 0x000000800b147824 */ /* 0x000fe200078e00ff */
[----:B------:R-:W-:Y:S01]  /*6410*/  ULDC UR4, c[0x0][0x384] ;  /* 0x0000e10000047ab9 */ /* 0x000fe20000000800 */
[----:B------:R-:W-:Y:S01]  /*6420*/  IMAD R0, R16, R17, RZ ;  /* 0x0000001110007224 */ /* 0x000fe200078e02ff */
[----:B------:R-:W-:Y:S01]  /*6430*/  LOP3.LUT P0, RZ, R10, 0x1f, RZ, 0xc0, !PT ;  /* 0x0000001f0aff7812 */ /* 0x000fe2000780c0ff */
[----:B------:R-:W-:Y:S01]  /*6440*/  IMAD.HI.U32 R4, R20, UR4, RZ ;  /* 0x0000000414047c27 */ /* 0x000fe2000f8e00ff */
[----:B------:R-:W-:Y:S01]  /*6450*/  ULDC UR5, c[0x0][0x388] ;  /* 0x0000e20000057ab9 */ /* 0x000fe20000000800 */
[C---:B------:R-:W-:Y:S02]  /*6460*/  ISETP.NE.AND P1, PT, R13.reuse, RZ, PT ;  /* 0x000000ff0d00720c */ /* 0x040fe40003f25270 */
[----:B------:R-:W-:Y:S01]  /*6470*/  CS2R R10, SRZ ;  /* 0x00000000000a7805 */ /* 0x000fe2000001ff00 */
[----:B------:R-:W-:Y:S01]  /*6480*/  IMAD.SHL.U32 R21, R12, 0x40, RZ ;  /* 0x000000400c157824 */ /* 0x000fe200078e00ff */
[----:B------:R-:W-:Y:S01]  /*6490*/  ISETP.NE.OR P0, PT, R13, RZ, !P0 ;  /* 0x000000ff0d00720c */ /* 0x000fe20004705670 */
[----:B------:R-:W-:Y:S01]  /*64a0*/  IMAD R8, R7, R0, 0x1 ;  /* 0x0000000107087424 */ /* 0x000fe200078e0200 */
[----:B------:R-:W-:Y:S01]  /*64b0*/  LOP3.LUT R23, R3, 0x2, RZ, 0xfc, !PT ;  /* 0x0000000203177812 */ /* 0x000fe200078efcff */
[----:B------:R-:W-:Y:S01]  /*64c0*/  IMAD.MOV.U32 R6, RZ, RZ, 0x1 ;  /* 0x00000001ff067424 */ /* 0x000fe200078e00ff */
[----:B------:R-:W-:Y:S01]  /*64d0*/  SHF.R.U32.HI R4, RZ, UR5, R4 ;  /* 0x00000005ff047c19 */ /* 0x000fe20008011604 */
[----:B------:R-:W-:-:S02]  /*64e0*/  IMAD.MOV.U32 R9, RZ, RZ, RZ ;  /* 0x000000ffff097224 */ /* 0x000fc400078e00ff */
[----:B------:R-:W-:Y:S02]  /*64f0*/  IMAD.MOV.U32 R12, RZ, RZ, RZ ;  /* 0x000000ffff0c7224 */ /* 0x000fe400078e00ff */
[C---:B0-----:R-:W-:Y:S02]  /*6500*/  IMAD.SHL.U32 R2, R14.reuse, 0x800, RZ ;  /* 0x000008000e027824 */ /* 0x041fe400078e00ff */
[----:B------:R-:W-:-:S03]  /*6510*/  IMAD.SHL.U32 R0, R14, 0x20, RZ ;  /* 0x000000200e007824 */ /* 0x000fc600078e00ff */
[----:B------:R-:W-:-:S07]  /*6520*/  LOP3.LUT R2, R2, 0x800, RZ, 0xc0, !PT ;  /* 0x0000080002027812 */ /* 0x000fce00078ec0ff */
.L_x_155:
[----:B------:R-:W0:Y:S01]  /*6530*/  S2R R14, SR_CgaCtaId ;  /* 0x00000000000e7919 */ /* 0x000e220000008800 */
[----:B------:R-:W-:-:S04]  /*6540*/  MOV R13, 0x400 ;  /* 0x00000400000d7802 */ /* 0x000fc80000000f00 */
[----:B0-----:R-:W-:Y:S02]  /*6550*/  LEA R22, R14, R13, 0x18 ;  /* 0x0000000d0e167211 */ /* 0x001fe400078ec0ff */
[----:B------:R-:W-:-:S03]  /*6560*/  SHF.L.U32 R13, R6, 0x1f, RZ ;  /* 0x0000001f060d7819 */ /* 0x000fc600000006ff */
[----:B------:R-:W-:-:S07]  /*6570*/  IMAD R14, R9, 0x8, R22 ;  /* 0x00000008090e7824 */ /* 0x000fce00078e0216 */
.L_x_152:
[----:B0-----:R0:W1:Y:S02]  /*6580*/  SYNCS.PHASECHK.TRANS64.TRYWAIT P2, [R14+URZ+0x36048], R13 ;  /* 0x0360480d0e0075a7 */ /* 0x001064000804017f */
[----:B-1----:R-:W-:Y:S05]  /*6590*/  @!P2 NANOSLEEP.SYNCS 0x989680 ;  /* 0x009896800000a95d */ /* 0x002fea0003900000 */
[----:B------:R-:W1:Y:S02]  /*65a0*/  @!P2 SYNCS.PHASECHK.TRANS64 P2, [R14+URZ+0x36048], R13 ;  /* 0x0360480d0e00a5a7 */ /* 0x000e64000804007f */
[----:B-1----:R-:W-:Y:S05]  /*65b0*/  @!P2 BRA `(.L_x_152) ;  /* 0xfffffffc00f0a947 */ /* 0x002fea000383ffff */
[----:B0-----:R-:W0:Y:S02]  /*65c0*/  @!P1 LDC R13, c[0x0][0x500] ;  /* 0x00014000ff0d9b82 */ /* 0x001e240000000800 */
[----:B0-----:R0:W-:Y:S02]  /*65d0*/  @!P1 SYNCS.ARRIVE.TRANS64 RZ, [R14+URZ+0x36000], R13 ;  /* 0x0360000d0eff99a7 */ /* 0x0011e4000800003f */
[----:B0-----:R-:W-:-:S04]  /*65e0*/  PRMT R13, R23, 0x9910, RZ ;  /* 0x00009910170d7816 */ /* 0x001fc800000000ff */
[----:B------:R-:W-:-:S13]  /*65f0*/  ISETP.NE.AND P2, PT, R13, 0x2, PT ;  /* 0x000000020d00780c */ /* 0x000fda0003f45270 */
[----:B------:R-:W-:Y:S05]  /*6600*/  @P2 BRA `(.L_x_153) ;  /* 0x0000000000042947 */ /* 0x000fea0003800000 */
[----:B------:R-:W-:Y:S01]  /*6610*/  BPT.TRAP 0x1 ;  /* 0x000000040000795c */ /* 0x000fe20000300000 */
.L_x_153:
[----:B------:R-:W-:Y:S05]  /*6620*/  @P0 BRA `(.L_x_154) ;  /* 0x0000000000040947 */ /* 0x000fea0003800000 */
[----:B------:R-:W-:Y:S01]  /*6630*/  BPT.TRAP 0x1 ;  /* 0x000000040000795c */ /* 0x000fe20000300000 */
.L_x_154:
[----:B---3--:R-:W0:Y:S01]  /*6640*/  LDC R15, c[0x0][0x380] ;  /* 0x0000e000ff0f7b82 */ /* 0x008e220000000800 */
[----:B------:R-:W-:Y:S01]  /*6650*/  R2UR UR4, R4 ;  /* 0x00000000040472ca */ /* 0x000fe200000e0000 */
[----:B------:R-:W-:Y:S01]  /*6660*/  IMAD R13, R9, 0x1000, R2 ;  /* 0x00001000090d7824 */ /* 0x000fe200078e0202 */
[----:B------:R-:W-:Y:S01]  /*6670*/  R2UR UR8, R20 ;  /* 0x00000000140872ca */ /* 0x000fe200000e0000 */
[----:B------:R-:W-:Y:S01]  /*6680*/  ULDC UR20, c[0x0][0x38c] ;  /* 0x0000e30000147ab9 */ /* 0x000fe20000000800 */
[----:B------:R-:W-:Y:S01]  /*6690*/  R2UR UR17, R14 ;  /* 0x000000000e1172ca */ /* 0x000fe200000e0000 */
[----:B------:R-:W-:Y:S01]  /*66a0*/  IMAD R13, R13, 0x2, R22 ;  /* 0x000000020d0d7824 */ /* 0x000fe200078e0216 */
[----:B------:R-:W-:Y:S01]  /*66b0*/  UISETP.NE.AND UP0, UPT, UR20, 0x1, UPT ;  /* 0x000000011400788c */ /* 0x000fe2000bf05270 */
[----:B------:R-:W1:Y:S01]  /*66c0*/  LDC.64 R16, c[0x0][0x3b8] ;  /* 0x0000ee00ff107b82 */ /* 0x000e620000000a00 */
[C---:B------:R-:W-:Y:S01]  /*66d0*/  R2UR UR18, R12.reuse ;  /* 0x000000000c1272ca */ /* 0x040fe200000e0000 */
[----:B------:R-:W-:Y:S01]  /*66e0*/  VIADD R12, R12, 0x1 ;  /* 0x000000010c0c7836 */ /* 0x000fe20000000000 */
[----:B------:R-:W-:Y:S01]  /*66f0*/  R2UR UR9, R13 ;  /* 0x000000000d0972ca */ /* 0x000fe200000e0000 */
[----:B------:R-:W-:Y:S01]  /*6700*/  VIADD R8, R8, 0xffffffff ;  /* 0xffffffff08087836 */ /* 0x000fe20000000000 */
[----:B------:R-:W-:Y:S01]  /*6710*/  R2UR UR5, R22 ;  /* 0x00000000160572ca */ /* 0x000fe200000e0000 */
[----:B------:R-:W-:Y:S01]  /*6720*/  ULDC.64 UR26, c[0x0][0x198] ;  /* 0x00006600001a7ab9 */ /* 0x000fe20000000a00 */
[----:B------:R-:W-:Y:S01]  /*6730*/  R2UR UR16, R9 ;  /* 0x00000000091072ca */ /* 0x000fe200000e0000 */
[----:B------:R-:W1:Y:S01]  /*6740*/  LDC.64 R18, c[0x0][0x3d8] ;  /* 0x0000f600ff127b82 */ /* 0x000e620000000a00 */
[----:B------:R-:W-:Y:S01]  /*6750*/  R2UR UR12, R11 ;  /* 0x000000000b0c72ca */ /* 0x000fe200000e0000 */
[----:B------:R-:W-:Y:S01]  /*6760*/  @UP0 ULDC.64 UR10, c[0x0][0x390] ;  /* 0x0000e400000a0ab9 */ /* 0x000fe20000000a00 */
[----:B------:R-:W-:Y:S01]  /*6770*/  R2UR UR13, R10 ;  /* 0x000000000a0d72ca */ /* 0x000fe200000e0000 */
[----:B------:R-:W-:Y:S01]  /*6780*/  ULDC.64 UR14, c[0x0][0x3b0] ;  /* 0x0000ec00000e7ab9 */ /* 0x000fe20000000a00 */
[----:B------:R-:W-:Y:S01]  /*6790*/  ULDC.64 UR22, c[0x0][0x3d0] ;  /* 0x0000f40000167ab9 */ /* 0x000fe20000000a00 */
[----:B------:R-:W-:Y:S01]  /*67a0*/  USHF.L.U32 UR18, UR18, 0x6, URZ ;  /* 0x0000000612127899 */ /* 0x000fe2000800063f */
[----:B------:R-:W-:Y:S01]  /*67b0*/  ISETP.GT.AND P5, PT, R8, 0x1, PT ;  /* 0x000000010800780c */ /* 0x000fe20003fa4270 */
[----:B------:R-:W-:Y:S01]  /*67c0*/  VIADD R9, R9, 0x1 ;  /* 0x0000000109097836 */ /* 0x000fe20000000000 */
[----:B0-----:R-:W-:Y:S01]  /*67d0*/  ISETP.NE.AND P2, PT, R15, 0x1, PT ;  /* 0x000000010f00780c */ /* 0x001fe20003f45270 */
[----:B------:R-:W-:-:S02]  /*67e0*/  UIADD3 UR17, UR17, 0x36000, URZ ;  /* 0x0003600011117890 */ /* 0x000fc4000fffe03f */
[----:B------:R-:W-:Y:S01]  /*67f0*/  ULEA UR16, UR16, UR5, 0xe ;  /* 0x0000000510107291 */ /* 0x000fe2000f8e703f */
[C---:B------:R-:W-:Y:S01]  /*6800*/  ISETP.NE.AND P4, PT, R9.reuse, 0x9, PT ;  /* 0x000000090900780c */ /* 0x040fe20003f85270 */
[----:B------:R-:W-:Y:S01]  /*6810*/  UMOV UR28, 0x30000 ;  /* 0x00030000001c7882 */ /* 0x000fe20000000000 */
[----:B------:R-:W-:Y:S01]  /*6820*/  UMOV UR24, 0x0 ;  /* 0x0000000000187882 */ /* 0x000fe20000000000 */
[----:B------:R-:W-:Y:S01]  /*6830*/  UMOV UR25, 0x10000000 ;  /* 0x1000000000197882 */ /* 0x000fe20000000000 */
[----:B------:R-:W-:-:S05]  /*6840*/  SEL R9, R9, RZ, P4 ;  /* 0x000000ff09097207 */ /* 0x000fca0002000000 */
[----:B------:R-:W-:Y:S01]  /*6850*/  @P2 IMAD.U32 R24, RZ, RZ, UR4 ;  /* 0x00000004ff182e24 */ /* 0x000fe2000f8e00ff */
[----:B------:R-:W-:Y:S01]  /*6860*/  UIADD3 UR4, UP1, UR26, 0xf0, URZ ;  /* 0x000000f01a047890 */ /* 0x000fe2000ff3e03f */
[----:B-1----:R-:W-:Y:S01]  /*6870*/  IMAD R13, R11, R16, R18 ;  /* 0x000000100b0d7224 */ /* 0x002fe200078e0212 */
[----:B------:R-:W-:Y:S01]  /*6880*/  UIADD3 UR26, UP2, UR26, 0x1f0, URZ ;  /* 0x000001f01a1a7890 */ /* 0x000fe2000ff5e03f */
[----:B------:R-:W-:Y:S01]  /*6890*/  IMAD R14, R10, R17, R19 ;  /* 0x000000110a0e7224 */ /* 0x000fe200078e0213 */
[----:B------:R-:W-:Y:S01]  /*68a0*/  @P2 R2UR UR8, R24 ;  /* 0x00000000180822ca */ /* 0x000fe200000e0000 */
[----:B------:R-:W-:Y:S01]  /*68b0*/  UIADD3.X UR5, URZ, UR27, URZ, UP1, !UPT ;  /* 0x0000001b3f057290 */ /* 0x000fe20008ffe43f */
[C---:B------:R-:W-:Y:S01]  /*68c0*/  ISETP.NE.AND P2, PT, R12.reuse, R7, PT ;  /* 0x000000070c00720c */ /* 0x040fe20003f45270 */
[----:B------:R-:W-:Y:S01]  /*68d0*/  UIADD3.X UR27, URZ, UR27, URZ, UP2, !UPT ;  /* 0x0000001b3f1b7290 */ /* 0x000fe200097fe43f */
[----:B------:R-:W-:Y:S02]  /*68e0*/  PRMT R13, R13, 0x40, R14 ;  /* 0x000000400d0d7816 */ /* 0x000fe4000000000e */
[----:B------:R-:W-:-:S07]  /*68f0*/  SEL R12, R12, RZ, P2 ;  /* 0x000000ff0c0c7207 */ /* 0x000fce0001000000 */
[----:B------:R-:W-:Y:S02]  /*6900*/  UIADD3 UR6, -UR8, URZ, URZ ;  /* 0x0000003f08067290 */ /* 0x000fe4000fffe13f */
[----:B------:R-:W-:-:S04]  /*6910*/  UMOV UR21, UR8 ;  /* 0x0000000800157c82 */ /* 0x000fc80008000000 */
[----:B------:R-:W-:Y:S01]  /*6920*/  IMAD R14, R15, UR6, R20 ;  /* 0x000000060f0e7c24 */ /* 0x000fe2000f8e0214 */
[----:B------:R-:W-:Y:S01]  /*6930*/  UIMAD.WIDE.U32 UR6, UR8, UR10, URZ ;  /* 0x0000000a080672a5 */ /* 0x000fe2000f8e003f */
[----:B------:R-:W0:Y:S01]  /*6940*/  LDC R15, c[0x0][0x3c8] ;  /* 0x0000f200ff0f7b82 */ /* 0x000e220000000800 */
[----:B------:R-:W-:Y:S02]  /*6950*/  R2UR UR10, R21 ;  /* 0x00000000150a72ca */ /* 0x000fe400000e0000 */
[----:B------:R-:W-:Y:S01]  /*6960*/  @UP0 USHF.R.U32.HI UR21, URZ, UR11, UR7 ;  /* 0x0000000b3f150299 */ /* 0x000fe20008011607 */
[----:B------:R-:W-:Y:S01]  /*6970*/  R2UR UR19, R14 ;  /* 0x000000000e1372ca */ /* 0x000fe200000e0000 */
[----:B------:R-:W-:Y:S01]  /*6980*/  VIADD R14, R11, 0x1 ;  /* 0x000000010b0e7836 */ /* 0x000fe20000000000 */
[----:B------:R-:W-:Y:S01]  /*6990*/  R2UR UR7, R13 ;  /* 0x000000000d0772ca */ /* 0x000fe200000e0000 */
[----:B------:R-:W-:Y:S01]  /*69a0*/  @P2 IMAD.MOV R14, RZ, RZ, R11 ;  /* 0x000000ffff0e2224 */ /* 0x000fe200078e020b */
[----:B------:R-:W-:Y:S01]  /*69b0*/  R2UR UR11, R0 ;  /* 0x00000000000b72ca */ /* 0x000fe200000e0000 */
[----:B------:R-:W-:Y:S01]  /*69c0*/  UIADD3 UR6, -UR21, URZ, URZ ;  /* 0x0000003f15067290 */ /* 0x000fe2000fffe13f */
[----:B------:R-:W-:Y:S01]  /*69d0*/  SEL R11, RZ, 0x1, P4 ;  /* 0x00000001ff0b7807 */ /* 0x000fe20002000000 */
[----:B------:R-:W-:-:S02]  /*69e0*/  VIADD R13, R10, 0x1 ;  /* 0x000000010a0d7836 */ /* 0x000fc40000000000 */
[----:B------:R-:W-:Y:S01]  /*69f0*/  UIMAD UR20, UR20, UR6, UR8 ;  /* 0x00000006141472a4 */ /* 0x000fe2000f8e0208 */
[----:B------:R-:W-:Y:S01]  /*6a00*/  LOP3.LUT R6, R6, R11, RZ, 0x3c, !PT ;  /* 0x0000000b06067212 */ /* 0x000fe200078e3cff */
[----:B------:R-:W-:Y:S02]  /*6a10*/  UIADD3 UR8, UR9, 0x24000, URZ ;  /* 0x0002400009087890 */ /* 0x000fe4000fffe03f */
[----:B------:R-:W-:Y:S02]  /*6a20*/  UIMAD UR19, UR19, UR14, UR22 ;  /* 0x0000000e131372a4 */ /* 0x000fe4000f8e0216 */
[----:B------:R-:W-:Y:S02]  /*6a30*/  UIMAD UR20, UR20, UR15, UR23 ;  /* 0x0000000f141472a4 */ /* 0x000fe4000f8e0217 */
[----:B------:R-:W-:Y:S02]  /*6a40*/  UPRMT UR6, UR7, 0x5410, URZ ;  /* 0x0000541007067896 */ /* 0x000fe4000800003f */
[----:B------:R-:W-:Y:S01]  /*6a50*/  ULOP3.LUT UR11, UR18, 0x20, UR11, 0xf8, !UPT ;  /* 0x00000020120b7892 */ /* 0x000fe2000f8ef80b */
[----:B0-----:R-:W-:Y:S01]  /*6a60*/  ISETP.NE.AND P3, PT, R14, R15, PT ;  /* 0x0000000f0e00720c */ /* 0x001fe20003f65270 */
[----:B------:R-:W-:-:S03]  /*6a70*/  UMOV UR9, UR17 ;  /* 0x0000001100097c82 */ /* 0x000fc60008000000 */
[----:B------:R-:W-:Y:S02]  /*6a80*/  SEL R11, R14, RZ, P3 ;  /* 0x000000ff0e0b7207 */ /* 0x000fe40001800000 */
[----:B------:R0:W-:Y:S07]  /*6a90*/  UTMALDG.4D.IM2COL [UR16], [UR4], UR6 ;  /* 0x00000010040073b4 */ /* 0x0001ee0008058006 */
[----:B------:R-:W-:Y:S01]  /*6aa0*/  @P3 IMAD.MOV R13, RZ, RZ, R10 ;  /* 0x000000ffff0d3224 */ /* 0x000fe200078e020a */
[----:B------:R0:W-:Y:S03]  /*6ab0*/  UTMALDG.4D.MULTICAST [UR8], [UR26], UR28, desc[UR24] ;  /* 0x000018081a0073b4 */ /* 0x0001e6000801981c */
[----:B------:R-:W-:Y:S01]  /*6ac0*/  IMAD.MOV.U32 R10, RZ, RZ, R13 ;  /* 0x000000ffff0a7224 */ /* 0x000fe200078e000d */
[----:B0-----:R-:W-:Y:S06]  /*6ad0*/  @P5 BRA `(.L_x_155) ;  /* 0xfffffff800945947 */ /* 0x001fec000383ffff */
.L_x_151:
[----:B------:R-:W-:Y:S01]  /*6ae0*/  ISETP.GE.U32.AND P2, PT, R5, 0x9, PT ;  /* 0x000000090500780c */ /* 0x000fe20003f46070 */
[----:B------:R-:W-:Y:S05]  /*6af0*/  WARPSYNC.ALL ;  /* 0x0000000000007948 */ /* 0x000fea0003800000 */
[----:B------:R-:W-:-:S07]  /*6b00*/  ELECT P1, URZ, PT ;  /* 0x00000000003f782f */ /* 0x000fce0003820000 */
[----:B------:R-:W-:-:S05]  /*6b10*/  @P2 IMAD.WIDE.U32 R6, R5, 0x38e38e39, RZ ;  /* 0x38e38e3905062825 */ /* 0x000fca00078e00ff */
[----:B-----5:R-:W-:-:S04]  /*6b20*/  @P2 SHF.R.U32.HI R0, RZ, 0x1, R7 ;  /* 0x00000001ff002819 */ /* 0x020fc80000011607 */
[----:B------:R-:W-:-:S04]  /*6b30*/  @P2 LOP3.LUT R0, R0, 0x1, RZ, 0xc0, !PT ;  /* 0x0000000100002812 */ /* 0x000fc800078ec0ff */
[----:B------:R-:W-:Y:S01]  /*6b40*/  @P2 ISETP.NE.U32.AND P0, PT, R0, 0x1, PT ;  /* 0x000000010000280c */ /* 0x000fe20003f05070 */
[----:B------:R-:W-:-:S12]  /*6b50*/  @!P1 EXIT ;  /* 0x000000000000994d */ /* 0x000fd80003800000 */
[----:B------:R-:W-:Y:S01]  /*6b60*/  LOP3.LUT R3, R3, 0x2, RZ, 0xfc, !PT ;  /* 0x0000000203037812 */ /* 0x000fe200078efcff */
[----:B------:R-:W-:Y:S01]  /*6b70*/  IMAD.MOV.U32 R0, RZ, RZ, 0x1 ;  /* 0x00000001ff007424 */ /* 0x000fe200078e00ff */
[----:B------:R-:W-:Y:S02]  /*6b80*/  @P2 ISETP.NE.U32.AND.EX P0, PT, RZ, RZ, PT, P0 ;  /* 0x000000ffff00220c */ /* 0x000fe40003f05100 */
[----:B------:R-:W-:Y:S02]  /*6b90*/  ISETP.NE.AND P1, PT, R3, 0x3, PT ;  /* 0x000000030300780c */ /* 0x000fe40003f25270 */
[----:B------:R-:W-:-:S11]  /*6ba0*/  @P2 SEL R0, RZ, 0x1, !P0 ;  /* 0x00000001ff002807 */ /* 0x000fd60004000000 */
[----:B------:R-:W-:Y:S05]  /*6bb0*/  @!P1 BRA `(.L_x_156) ;  /* 0x0000000000049947 */ /* 0x000fea0003800000 */
[----:B------:R-:W-:Y:S01]  /*6bc0*/  BPT.TRAP 0x1 ;  /* 0x000000040000795c */ /* 0x000fe20000300000 */
.L_x_156:
[----:B------:R-:W0:Y:S01]  /*6bd0*/  S2R R7, SR_CgaCtaId ;  /* 0x0000000000077919 */ /* 0x000e220000008800 */
[----:B------:R-:W-:Y:S01]  /*6be0*/  IMAD.WIDE.U32 R2, R5, 0x38e38e39, RZ ;  /* 0x38e38e3905027825 */ /* 0x000fe200078e00ff */
[----:B------:R-:W-:-:S04]  /*6bf0*/  MOV R4, 0x400 ;  /* 0x0000040000047802 */ /* 0x000fc80000000f00 */
[----:B------:R-:W-:-:S05]  /*6c00*/  SHF.R.U32.HI R2, RZ, 0x1, R3 ;  /* 0x00000001ff027819 */ /* 0x000fca0000011603 */
[----:B------:R-:W-:Y:S01]  /*6c10*/  IMAD R5, R2, -0x9, R5 ;  /* 0xfffffff702057824 */ /* 0x000fe200078e0205 */
[----:B0-----:R-:W-:-:S05]  /*6c20*/  LEA R4, R7, R4, 0x18 ;  /* 0x0000000407047211 */ /* 0x001fca00078ec0ff */
[----:B------:R-:W-:Y:S01]  /*6c30*/  VIADD R2, R4, 0x36048 ;  /* 0x0003604804027836 */ /* 0x000fe20000000000 */
[----:B------:R-:W-:-:S03]  /*6c40*/  SHF.L.U32 R4, R0, 0x1f, RZ ;  /* 0x0000001f00047819 */ /* 0x000fc600000006ff */
[----:B------:R-:W-:-:S07]  /*6c50*/  IMAD R3, R5, 0x8, R2 ;  /* 0x0000000805037824 */ /* 0x000fce00078e0202 */
.L_x_157:
[----:B0-----:R0:W1:Y:S02]  /*6c60*/  SYNCS.PHASECHK.TRANS64.TRYWAIT P0, [R3+URZ], R4 ;  /* 0x00000004030075a7 */ /* 0x001064000800017f */
[----:B-1----:R-:W-:Y:S05]  /*6c70*/  @!P0 NANOSLEEP.SYNCS 0x989680 ;  /* 0x009896800000895d */ /* 0x002fea0003900000 */
[----:B------:R-:W1:Y:S02]  /*6c80*/  @!P0 SYNCS.PHASECHK.TRANS64 P0, [R3+URZ], R4 ;  /* 0x00000004030085a7 */ /* 0x000e64000800007f */
[----:B-1----:R-:W-:Y:S05]  /*6c90*/  @!P0 BRA `(.L_x_157) ;  /* 0xfffffffc00f08947 */ /* 0x002fea000383ffff */
[----:B------:R-:W-:-:S05]  /*6ca0*/  VIADD R5, R5, 0x1 ;  /* 0x0000000105057836 */ /* 0x000fca0000000000 */
[----:B------:R-:W-:-:S04]  /*6cb0*/  ISETP.NE.AND P0, PT, R5, 0x9, PT ;  /* 0x000000090500780c */ /* 0x000fc80003f05270 */
[----:B0-----:R-:W-:Y:S02]  /*6cc0*/  SEL R3, RZ, 0x1, P0 ;  /* 0x00000001ff037807 */ /* 0x001fe40000000000 */
[----:B------:R-:W-:Y:S02]  /*6cd0*/  SEL R5, R5, RZ, P0 ;  /* 0x000000ff05057207 */ /* 0x000fe40000000000 */
[----:B------:R-:W-:-:S03]  /*6ce0*/  LOP3.LUT R7, R0, R3, RZ, 0x3c, !PT ;  /* 0x0000000300077212 */ /* 0x000fc600078e3cff */
[----:B------:R-:W-:Y:S01]  /*6cf0*/  IMAD R0, R5, 0x8, R2 ;  /* 0x0000000805007824 */ /* 0x000fe200078e0202 */
[----:B------:R-:W-:-:S07]  /*6d00*/  SHF.L.U32 R3, R7, 0x1f, RZ ;  /* 0x0000001f07037819 */ /* 0x000fce00000006ff */
.L_x_158:
        /* <DEDUP_REMOVED lines=11> */
.L_x_159:
        /* <DEDUP_REMOVED lines=11> */
.L_x_160:
        /* <DEDUP_REMOVED lines=11> */
.L_x_161:
        /* <DEDUP_REMOVED lines=11> */
.L_x_162:
        /* <DEDUP_REMOVED lines=11> */
.L_x_163:
        /* <DEDUP_REMOVED lines=11> */
.L_x_164:
        /* <DEDUP_REMOVED lines=11> */
.L_x_165:
[----:B0-----:R0:W1:Y:S02]  /*71e0*/  SYNCS.PHASECHK.TRANS64.TRYWAIT P0, [R5+URZ], R0 ;  /* 0x00000000050075a7 */ /* 0x001064000800017f */
[----:B-1----:R-:W-:Y:S05]  /*71f0*/  @!P0 NANOSLEEP.SYNCS 0x989680 ;  /* 0x009896800000895d */ /* 0x002fea0003900000 */
[----:B------:R-:W1:Y:S02]  /*7200*/  @!P0 SYNCS.PHASECHK.TRANS64 P0, [R5+URZ], R0 ;  /* 0x00000000050085a7 */ /* 0x000e64000800007f */
[----:B-1----:R-:W-:Y:S05]  /*7210*/  @P0 EXIT ;  /* 0x000000000000094d */ /* 0x002fea0003800000 */
[----:B------:R-:W-:Y:S05]  /*7220*/  BRA `(.L_x_165) ;  /* 0xfffffffc00ec7947 */ /* 0x000fea000383ffff */
.L_x_166:
[----:B------:R-:W-:-:S00]  /*7230*/  BRA `(.L_x_166) ;  /* 0xfffffffc00fc7947 */ /* 0x000fc0000383ffff */
[----:B------:R-:W-:-:S00]  /*7240*/  NOP ;  /* 0x0000000000007918 */ /* 0x000fc00000000000 */
        /* <DEDUP_REMOVED lines=11> */
.L_x_167:


//--------------------- .nv.shared._ZN7cutlass13device_kernelINS_4conv6kernel13ConvUniversalINS1_16ConvProblemShapeILNS1_8OperatorE1ELi2EEENS1_10collective14CollectiveConvINS1_46MainloopSm90TmaGmmaWarpSpecializedImplicitGemmILS5_1ELi9ELi2EN4cute5tupleIJNSA_1CILi2EEENSC_ILi1EEESE_EEENS1_36KernelImplicitTmaWarpSpecializedSm90ELi1EEENSB_IJNSC_ILi128EEENSC_ILi64EEENSB_IJSJ_EEEEEENS_6half_tESM_NSA_8TiledMMAINSA_8MMA_AtomIJNSA_4SM904GMMA25MMA_64x64x16_F32F16F16_SSILNSQ_5MajorE0ELSS_1ELNSQ_7ScaleInE1ELST_1EEEEEENSA_6LayoutINSB_IJSE_SE_SE_EEENSB_IJNSC_ILi0EEESY_SY_EEEEENSB_IJNSA_10UnderscoreES11_S11_EEEEENS7_6detail26Sm90ImplicitGemmTileTraitsINSA_20SM90_TMA_LOAD_IM2COLENSA_14ComposedLayoutINSA_7SwizzleILi3ELi4ELi3EEENSA_18smem_ptr_flag_bitsILi16EEENSW_INSB_IJNSB_IJNSC_ILi8EEENSC_ILi16EEEEEENSB_IJSJ_SE_EEENSB_IJSE_NSC_ILi9EEEEEEEEENSB_IJNSB_IJSJ_NSC_ILi512EEEEEENSB_IJSE_SY_EEENSB_IJSY_NSC_ILi8192EEEEEEEEEEEEEvEENS15_INSA_23SM90_TMA_LOAD_MULTICASTENS17_IS19_S1B_NSW_INSB_IJS1F_NSB_IJS1C_S1C_EEES1H_EEENSB_IJS1L_S1K_NSB_IJSY_NSC_ILi4096EEEEEEEEEEEEEvEEEENS_8epilogue10collective6detail29Sm90TmaWarpSpecializedAdapterINS23_15DefaultEpilogueISM_NSB_IJNSB_IJlllEEESE_SY_EEES28_NS22_6thread17LinearCombinationISM_Li1EffLNS29_9ScaleType4KindE0ELNS_15FloatRoundStyleE2ESM_EENS_4gemm15EpilogueDefaultEEEEEvvEEEEvNT_6ParamsE --------------------------
	.section	.nv.shared._ZN7cutlass13device_kernelINS_4conv6kernel13ConvUniversalINS1_16ConvProblemShapeILNS1_8OperatorE1ELi2EEENS1_10collective14CollectiveConvINS1_46MainloopSm90TmaGmmaWarpSpecializedImplicitGemmILS5_1ELi9ELi2EN4cute5tupleIJNSA_1CILi2EEENSC_ILi1EEESE_EEENS1_36KernelImplicitTmaWarpSpecializedSm90ELi1EEENSB_IJNSC_ILi128EEENSC_ILi64EEENSB_IJSJ_EEEEEENS_6half_tESM_NSA_8TiledMMAINSA_8MMA_AtomIJNSA_4SM904GMMA25MMA_64x64x16_F32F16F16_SSILNSQ_5MajorE0ELSS_1ELNSQ_7ScaleInE1ELST_1EEEEEENSA_6LayoutINSB_IJSE_SE_SE_EEENSB_IJNSC_ILi0EEESY_SY_EEEEENSB_IJNSA_10UnderscoreES11_S11_EEEEENS7_6detail26Sm90ImplicitGemmTileTraitsINSA_20SM90_TMA_LOAD_IM2COLENSA_14ComposedLayoutINSA_7SwizzleILi3ELi4ELi3EEENSA_18smem_ptr_flag_bitsILi16EEENSW_INSB_IJNSB_IJNSC_ILi8EEENSC_ILi16EEEEEENSB_IJSJ_SE_EEENSB_IJSE_NSC_ILi9EEEEEEEEENSB_IJNSB_IJSJ_NSC_ILi512EEEEEENSB_IJSE_SY_EEENSB_IJSY_NSC_ILi8192EEEEEEEEEEEEEvEENS15_INSA_23SM90_TMA_LOAD_MULTICASTENS17_IS19_S1B_NSW_INSB_IJS1F_NSB_IJS1C_S1C_EEES1H_EEENSB_IJS1L_S1K_NSB_IJSY_NSC_ILi4096EEEEEEEEEEEEEvEEEENS_8epilogue10collective6detail29Sm90TmaWarpSpecializedAdapterINS23_15DefaultEpilogueISM_NSB_IJNSB_IJlllEEESE_SY_EEES28_NS22_6thread17LinearCombinationISM_Li1EffLNS29_9ScaleType4KindE0ELNS_15FloatRoundStyleE2ESM_EENS_4gemm15EpilogueDefaultEEEEEvvEEEEvNT_6ParamsE,"aw",@nobits
	.sectionflags	@""
	.align	16
	.zero		1024


//--------------------- .nv.shared.reserved.0     --------------------------
	.section	.nv.shared.reserved.0,"aw",@nobits
	.weak		__nv_reservedSMEM_offset_0_alias
	.size		__nv_reservedSMEM_offset_0_alias, 0, 0
	.other		__nv_reservedSMEM_offset_0_alias,@"STO_CUDA_RESERVED_SHARED STV_DEFAULT"
__nv_reservedSMEM_offset_0_alias:
	.zero		0


//--------------------- .nv.global                --------------------------
	.section	.nv.global,"aw",@nobits
.nv.global:
	.type		_ZN39_INTERNAL_0f27d2f7_4_k_cu_29fefadf_28384cute1_E,@object
	.size		_ZN39_INTERNAL_0f27d2f7_4_k_cu_29fefadf_28384cute1_E,(_ZN39_INTERNAL_0f27d2f7_4_k_cu_29fefadf_28384cuda3std3__45__cpo6cbeginE - _ZN39_INTERNAL_0f27d2f7_4_k_cu_29fefadf_28384cute1_E)
_ZN39_INTERNAL_0f27d2f7_4_k_cu_29fefadf_28384cute1_E:
	.zero		1
	.type		_ZN39_INTERNAL_0f27d2f7_4_k_cu_29fefadf_28384cuda3std3__45__cpo6cbeginE,@object
	.size		_ZN39_INTERNAL_0f27d2f7_4_k_cu_29fefadf_28384cuda3std3__45__cpo6cbeginE,(_ZN39_INTERNAL_0f27d2f7_4_k_cu_29fefadf_28384cuda3std3__48in_placeE - _ZN39_INTERNAL_0f27d2f7_4_k_cu_29fefadf_28384cuda3std3__45__cpo6cbeginE)
_ZN39_INTERNAL_0f27d2f7_4_k_cu_29fefadf_28384cuda3std3__45__cpo6cbeginE:
	.zero		1
	.type		_ZN39_INTERNAL_0f27d2f7_4_k_cu_29fefadf_28384cuda3std3__48in_placeE,@object
	.size		_ZN39_INTERNAL_0f27d2f7_4_k_cu_29fefadf_28384cuda3std3__48in_placeE,(_ZN39_INTERNAL_0f27d2f7_4_k_cu_29fefadf_28384cuda3std6ranges3__45__cpo9iter_moveE - _ZN39_INTERNAL_0f27d2f7_4_k_cu_29fefadf_28384cuda3std3__48in_placeE)
_ZN39_INTERNAL_0f27d2f7_4_k_cu_29fefadf_28384cuda3std3__48in_placeE:
	.zero		1
	.type		_ZN39_INTERNAL_0f27d2f7_4_k_cu_29fefadf_28384cuda3std6ranges3__45__cpo9iter_moveE,@object
	.size		_ZN39_INTERNAL_0f27d2f7_4_k_cu_29fefadf_28384cuda3std6ranges3__45__cpo9iter_moveE,(_ZN39_INTERNAL_0f27d2f7_4_k_cu_29fefadf_28384cuda3std3__45__cpo5beginE - _ZN39_INTERNAL_0f27d2f7_4_k_cu_29fefadf_28384cuda3std6ranges3__45__cpo9iter_moveE)
_ZN39_INTERNAL_0f27d2f7_4_k_cu_29fefadf_28384cuda3std6ranges3__45__cpo9iter_moveE:
	.zero		1
	.type		_ZN39_INTERNAL_0f27d2f7_4_k_cu_29fefadf_28384cuda3std3__45__cpo5beginE,@object
	.size		_ZN39_INTERNAL_0f27d2f7_4_k_cu_29fefadf_28384cuda3std3__45__cpo5beginE,(_ZN39_INTERNAL_0f27d2f7_4_k_cu_29fefadf_28384cuda3std3__441_GLOBAL__N__0f27d2f7_4_k_cu_29fefadf_28386ignoreE - _ZN39_INTERNAL_0f27d2f7_4_k_cu_29fefadf_28384cuda3std3__45__cpo5beginE)
_ZN39_INTERNAL_0f27d2f7_4_k_cu_29fefadf_28384cuda3std3__45__cpo5beginE:
	.zero		1
	.type		_ZN39_INTERNAL_0f27d2f7_4_k_cu_29fefadf_28384cuda3std3__441_GLOBAL__N__0f27d2f7_4_k_cu_29fefadf_28386ignoreE,@object
	.size		_ZN39_INTERNAL_0f27d2f7_4_k_cu_29fefadf_28384cuda3std3__441_GLOBAL__N__0f27d2f7_4_k_cu_29fefadf_28386ignoreE,(_ZN39_INTERNAL_0f27d2f7_4_k_cu_29fefadf_28384cute7productE - _ZN39_INTERNAL_0f27d2f7_4_k_cu_29fefadf_28384cuda3std3__441_GLOBAL__N__0f27d2f7_4_k_cu_29fefadf_28386ignoreE)
_ZN39_INTERNAL_0f27d2f7_4_k_cu_29fefadf_28384cuda3std3__441_GLOBAL__N__0f27d2f7_4_k_cu_29fefadf_28386ignoreE:
	.zero		1
	.type		_ZN39_INTERNAL_0f27d2f7_4_k_cu_29fefadf_28384cute7productE,@object
	.size		_ZN39_INTERNAL_0f27d2f7_4_k_cu_29fefadf_28384cute7productE,(_ZN39_INTERNAL_0f27d2f7_4_k_cu_29fefadf_28384cuda3std3__45__cpo3endE - _ZN39_INTERNAL_0f27d2f7_4_k_cu_29fefadf_28384cute7productE)
_ZN39_INTERNAL_0f27d2f7_4_k_cu_29fefadf_28384cute7productE:
	.zero		1
	.type		_ZN39_INTERNAL_0f27d2f7_4_k_cu_29fefadf_28384cuda3std3__45__cpo3endE,@object
	.size		_ZN39_INTERNAL_0f27d2f7_4_k_cu_29fefadf_28384cuda3std3__45__cpo3endE,(_ZN39_INTERNAL_0f27d2f7_4_k_cu_29fefadf_28384cuda3std3__419piecewise_constructE - _ZN39_INTERNAL_0f27d2f7_4_k_cu_29fefadf_28384cuda3std3__45__cpo3endE)
_ZN39_INTERNAL_0f27d2f7_4_k_cu_29fefadf_28384cuda3std3__45__cpo3endE:
	.zero		1
	.type		_ZN39_INTERNAL_0f27d2f7_4_k_cu_29fefadf_28384cuda3std3__419piecewise_constructE,@object
	.size		_ZN39_INTERNAL_0f27d2f7_4_k_cu_29fefadf_28384cuda3std3__419piecewise_constructE,(_ZN39_INTERNAL_0f27d2f7_4_k_cu_29fefadf_28384cuda3std3__45__cpo4cendE - _ZN39_INTERNAL_0f27d2f7_4_k_cu_29fefadf_28384cuda3std3__419piecewise_constructE)
_ZN39_INTERNAL_0f27d2f7_4_k_cu_29fefadf_28384cuda3std3__419piecewise_constructE:
	.zero		1
	.type		_ZN39_INTERNAL_0f27d2f7_4_k_cu_29fefadf_28384cuda3std3__45__cpo4cendE,@object
	.size		_ZN39_INTERNAL_0f27d2f7_4_k_cu_29fefadf_28384cuda3std3__45__cpo4cendE,(_ZN39_INTERNAL_0f27d2f7_4_k_cu_29fefadf_28384cuda3std6ranges3__45__cpo4swapE - _ZN39_INTERNAL_0f27d2f7_4_k_cu_29fefadf_28384cuda3std3__45__cpo4cendE)
_ZN39_INTERNAL_0f27d2f7_4_k_cu_29fefadf_28384cuda3std3__45__cpo4cendE:
	.zero		1
	.type		_ZN39_INTERNAL_0f27d2f7_4_k_cu_29fefadf_28384cuda3std6ranges3__45__cpo4swapE,@object
	.size		_ZN39_INTERNAL_0f27d2f7_4_k_cu_29fefadf_28384cuda3std6ranges3__45__cpo4swapE,(.L_7 - _ZN39_INTERNAL_0f27d2f7_4_k_cu_29fefadf_28384cuda3std6ranges3__45__cpo4swapE)
_ZN39_INTERNAL_0f27d2f7_4_k_cu_29fefadf_28384cuda3std6ranges3__45__cpo4swapE:
	.zero		1
.L_7:


//--------------------- .nv.constant0._ZN7cutlass13device_kernelINS_4conv6kernel13ConvUniversalINS1_16ConvProblemShapeILNS1_8OperatorE1ELi2EEENS1_10collective14CollectiveConvINS1_46MainloopSm90TmaGmmaWarpSpecializedImplicitGemmILS5_1ELi9ELi2EN4cute5tupleIJNSA_1CILi2EEENSC_ILi1EEESE_EEENS1_36KernelImplicitTmaWarpSpecializedSm90ELi1EEENSB_IJNSC_ILi128EEENSC_ILi64EEENSB_IJSJ_EEEEEENS_6half_tESM_NSA_8TiledMMAINSA_8MMA_AtomIJNSA_4SM904GMMA25MMA_64x64x16_F32F16F16_SSILNSQ_5MajorE0ELSS_1ELNSQ_7ScaleInE1ELST_1EEEEEENSA_6LayoutINSB_IJSE_SE_SE_EEENSB_IJNSC_ILi0EEESY_SY_EEEEENSB_IJNSA_10UnderscoreES11_S11_EEEEENS7_6detail26Sm90ImplicitGemmTileTraitsINSA_20SM90_TMA_LOAD_IM2COLENSA_14ComposedLayoutINSA_7SwizzleILi3ELi4ELi3EEENSA_18smem_ptr_flag_bitsILi16EEENSW_INSB_IJNSB_IJNSC_ILi8EEENSC_ILi16EEEEEENSB_IJSJ_SE_EEENSB_IJSE_NSC_ILi9EEEEEEEEENSB_IJNSB_IJSJ_NSC_ILi512EEEEEENSB_IJSE_SY_EEENSB_IJSY_NSC_ILi8192EEEEEEEEEEEEEvEENS15_INSA_23SM90_TMA_LOAD_MULTICASTENS17_IS19_S1B_NSW_INSB_IJS1F_NSB_IJS1C_S1C_EEES1H_EEENSB_IJS1L_S1K_NSB_IJSY_NSC_ILi4096EEEEEEEEEEEEEvEEEENS_8epilogue10collective6detail29Sm90TmaWarpSpecializedAdapterINS23_15DefaultEpilogueISM_NSB_IJNSB_IJlllEEESE_SY_EEES28_NS22_6thread17LinearCombinationISM_Li1EffLNS29_9ScaleType4KindE0ELNS_15FloatRoundStyleE2ESM_EENS_4gemm15EpilogueDefaultEEEEEvvEEEEvNT_6ParamsE --------------------------
	.section	.nv.constant0._ZN7cutlass13device_kernelINS_4conv6kernel13ConvUniversalINS1_16ConvProblemShapeILNS1_8OperatorE1ELi2EEENS1_10collective14CollectiveConvINS1_46MainloopSm90TmaGmmaWarpSpecializedImplicitGemmILS5_1ELi9ELi2EN4cute5tupleIJNSA_1CILi2EEENSC_ILi1EEESE_EEENS1_36KernelImplicitTmaWarpSpecializedSm90ELi1EEENSB_IJNSC_ILi128EEENSC_ILi64EEENSB_IJSJ_EEEEEENS_6half_tESM_NSA_8TiledMMAINSA_8MMA_AtomIJNSA_4SM904GMMA25MMA_64x64x16_F32F16F16_SSILNSQ_5MajorE0ELSS_1ELNSQ_7ScaleInE1ELST_1EEEEEENSA_6LayoutINSB_IJSE_SE_SE_EEENSB_IJNSC_ILi0EEESY_SY_EEEEENSB_IJNSA_10UnderscoreES11_S11_EEEEENS7_6detail26Sm90ImplicitGemmTileTraitsINSA_20SM90_TMA_LOAD_IM2COLENSA_14ComposedLayoutINSA_7SwizzleILi3ELi4ELi3EEENSA_18smem_ptr_flag_bitsILi16EEENSW_INSB_IJNSB_IJNSC_ILi8EEENSC_ILi16EEEEEENSB_IJSJ_SE_EEENSB_IJSE_NSC_ILi9EEEEEEEEENSB_IJNSB_IJSJ_NSC_ILi512EEEEEENSB_IJSE_SY_EEENSB_IJSY_NSC_ILi8192EEEEEEEEEEEEEvEENS15_INSA_23SM90_TMA_LOAD_MULTICASTENS17_IS19_S1B_NSW_INSB_IJS1F_NSB_IJS1C_S1C_EEES1H_EEENSB_IJS1L_S1K_NSB_IJSY_NSC_ILi4096EEEEEEEEEEEEEvEEEENS_8epilogue10collective6detail29Sm90TmaWarpSpecializedAdapterINS23_15DefaultEpilogueISM_NSB_IJNSB_IJlllEEESE_SY_EEES28_NS22_6thread17LinearCombinationISM_Li1EffLNS29_9ScaleType4KindE0ELNS_15FloatRoundStyleE2ESM_EENS_4gemm15EpilogueDefaultEEEEEvvEEEEvNT_6ParamsE,"a",@progbits
	.sectionflags	@""
	.align	4
.nv.constant0._ZN7cutlass13device_kernelINS_4conv6kernel13ConvUniversalINS1_16ConvProblemShapeILNS1_8OperatorE1ELi2EEENS1_10collective14CollectiveConvINS1_46MainloopSm90TmaGmmaWarpSpecializedImplicitGemmILS5_1ELi9ELi2EN4cute5tupleIJNSA_1CILi2EEENSC_ILi1EEESE_EEENS1_36KernelImplicitTmaWarpSpecializedSm90ELi1EEENSB_IJNSC_ILi128EEENSC_ILi64EEENSB_IJSJ_EEEEEENS_6half_tESM_NSA_8TiledMMAINSA_8MMA_AtomIJNSA_4SM904GMMA25MMA_64x64x16_F32F16F16_SSILNSQ_5MajorE0ELSS_1ELNSQ_7ScaleInE1ELST_1EEEEEENSA_6LayoutINSB_IJSE_SE_SE_EEENSB_IJNSC_ILi0EEESY_SY_EEEEENSB_IJNSA_10UnderscoreES11_S11_EEEEENS7_6detail26Sm90ImplicitGemmTileTraitsINSA_20SM90_TMA_LOAD_IM2COLENSA_14ComposedLayoutINSA_7SwizzleILi3ELi4ELi3EEENSA_18smem_ptr_flag_bitsILi16EEENSW_INSB_IJNSB_IJNSC_ILi8EEENSC_ILi16EEEEEENSB_IJSJ_SE_EEENSB_IJSE_NSC_ILi9EEEEEEEEENSB_IJNSB_IJSJ_NSC_ILi512EEEEEENSB_IJSE_SY_EEENSB_IJSY_NSC_ILi8192EEEEEEEEEEEEEvEENS15_INSA_23SM90_TMA_LOAD_MULTICASTENS17_IS19_S1B_NSW_INSB_IJS1F_NSB_IJS1C_S1C_EEES1H_EEENSB_IJS1L_S1K_NSB_IJSY_NSC_ILi4096EEEEEEEEEEEEEvEEEENS_8epilogue10collective6detail29Sm90TmaWarpSpecializedAdapterINS23_15DefaultEpilogueISM_NSB_IJNSB_IJlllEEESE_SY_EEES28_NS22_6thread17LinearCombinationISM_Li1EffLNS29_9ScaleType4KindE0ELNS_15FloatRoundStyleE2ESM_EENS_4gemm15EpilogueDefaultEEEEEvvEEEEvNT_6ParamsE:
	.zero		1536


//--------------------- SYMBOLS --------------------------

	.type		.nv.reservedSmem.offset0,@object
	.size		.nv.reservedSmem.offset0,0x4
